//
// Generated by NVIDIA NVVM Compiler
//
// Compiler Build ID: CL-36424714
// Cuda compilation tools, release 13.0, V13.0.88
// Based on NVVM 20.0.0
//

.version 9.0
.target sm_100
.address_size 64

	// .globl	_Z14stencil_kernelPKfS0_Pfjj
// _ZZ14stencil_kernelPKfS0_PfjjE4imgS has been demoted
// _ZZ14stencil_kernelPKfS0_PfjjE5maskS has been demoted

.visible .entry _Z14stencil_kernelPKfS0_Pfjj(
	.param .u64 .ptr .align 1 _Z14stencil_kernelPKfS0_Pfjj_param_0,
	.param .u64 .ptr .align 1 _Z14stencil_kernelPKfS0_Pfjj_param_1,
	.param .u64 .ptr .align 1 _Z14stencil_kernelPKfS0_Pfjj_param_2,
	.param .u32 _Z14stencil_kernelPKfS0_Pfjj_param_3,
	.param .u32 _Z14stencil_kernelPKfS0_Pfjj_param_4
)
{
	.reg .pred 	%p<14>;
	.reg .b32 	%r<76>;
	.reg .b32 	%f<69>;
	.reg .b64 	%rd<17>;
	.reg .b64 	%fd<61>;
	// demoted variable
	.shared .align 4 .b8 _ZZ14stencil_kernelPKfS0_PfjjE4imgS[8192];
	// demoted variable
	.shared .align 4 .b8 _ZZ14stencil_kernelPKfS0_PfjjE5maskS[4096];
	ld.param.u64 	%rd4, [_Z14stencil_kernelPKfS0_Pfjj_param_0];
	ld.param.u64 	%rd2, [_Z14stencil_kernelPKfS0_Pfjj_param_1];
	ld.param.u64 	%rd3, [_Z14stencil_kernelPKfS0_Pfjj_param_2];
	ld.param.u32 	%r25, [_Z14stencil_kernelPKfS0_Pfjj_param_3];
	ld.param.u32 	%r26, [_Z14stencil_kernelPKfS0_Pfjj_param_4];
	cvta.to.global.u64 	%rd1, %rd4;
	mov.u32 	%r27, %ctaid.x;
	mov.u32 	%r1, %ntid.x;
	mul.lo.s32 	%r2, %r27, %r1;
	mov.u32 	%r3, %tid.x;
	add.s32 	%r4, %r2, %r3;
	setp.ge.u32 	%p1, %r4, %r25;
	@%p1 bra 	$L__BB0_21;
	mul.wide.s32 	%rd5, %r4, 4;
	add.s64 	%rd6, %rd1, %rd5;
	ld.global.f32 	%f14, [%rd6];
	add.s32 	%r5, %r26, %r3;
	shl.b32 	%r28, %r5, 2;
	mov.u32 	%r29, _ZZ14stencil_kernelPKfS0_PfjjE4imgS;
	add.s32 	%r6, %r29, %r28;
	st.shared.f32 	[%r6], %f14;
	setp.ge.u32 	%p2, %r3, %r26;
	@%p2 bra 	$L__BB0_5;
	setp.lt.s32 	%p3, %r4, %r26;
	mov.f32 	%f62, 0f3F800000;
	@%p3 bra 	$L__BB0_4;
	sub.s32 	%r30, %r4, %r26;
	mul.wide.u32 	%rd7, %r30, 4;
	add.s64 	%rd8, %rd1, %rd7;
	ld.global.f32 	%f62, [%rd8];
$L__BB0_4:
	shl.b32 	%r31, %r3, 2;
	add.s32 	%r33, %r29, %r31;
	st.shared.f32 	[%r33], %f62;
$L__BB0_5:
	rem.u32 	%r34, %r25, %r1;
	setp.eq.s32 	%p4, %r34, 0;
	selp.b32 	%r35, %r1, %r34, %p4;
	sub.s32 	%r36, %r35, %r26;
	setp.lt.u32 	%p5, %r3, %r36;
	@%p5 bra 	$L__BB0_9;
	add.s32 	%r7, %r5, %r2;
	setp.ge.u32 	%p6, %r7, %r25;
	mov.f32 	%f63, 0f3F800000;
	@%p6 bra 	$L__BB0_8;
	mul.wide.u32 	%rd9, %r7, 4;
	add.s64 	%rd10, %rd1, %rd9;
	ld.global.f32 	%f63, [%rd10];
$L__BB0_8:
	shl.b32 	%r37, %r26, 2;
	add.s32 	%r38, %r6, %r37;
	st.shared.f32 	[%r38], %f63;
$L__BB0_9:
	shl.b32 	%r8, %r26, 1;
	setp.gt.u32 	%p7, %r3, %r8;
	@%p7 bra 	$L__BB0_11;
	cvta.to.global.u64 	%rd11, %rd2;
	mul.wide.u32 	%rd12, %r3, 4;
	add.s64 	%rd13, %rd11, %rd12;
	ld.global.f32 	%f17, [%rd13];
	shl.b32 	%r39, %r3, 2;
	mov.u32 	%r40, _ZZ14stencil_kernelPKfS0_PfjjE5maskS;
	add.s32 	%r41, %r40, %r39;
	st.shared.f32 	[%r41], %f17;
$L__BB0_11:
	bar.sync 	0;
	neg.s32 	%r73, %r26;
	setp.lt.s32 	%p8, %r26, %r73;
	mov.f32 	%f68, 0f00000000;
	@%p8 bra 	$L__BB0_20;
	setp.lt.u32 	%p9, %r8, 7;
	mov.f32 	%f65, 0f00000000;
	@%p9 bra 	$L__BB0_15;
	add.s32 	%r43, %r8, 1;
	and.b32  	%r44, %r43, -8;
	neg.s32 	%r70, %r44;
	shl.b32 	%r45, %r3, 2;
	add.s32 	%r47, %r45, %r29;
	add.s32 	%r69, %r47, 16;
	mov.u32 	%r48, _ZZ14stencil_kernelPKfS0_PfjjE5maskS;
	add.s32 	%r71, %r48, 16;
	mov.f32 	%f65, 0f00000000;
$L__BB0_14:
	.pragma "nounroll";
	ld.shared.f32 	%f21, [%r69+-16];
	cvt.f64.f32 	%fd1, %f21;
	ld.shared.f32 	%f22, [%r71+-16];
	cvt.f64.f32 	%fd2, %f22;
	cvt.f64.f32 	%fd3, %f65;
	fma.rn.f64 	%fd4, %fd1, %fd2, %fd3;
	cvt.rn.f32.f64 	%f23, %fd4;
	ld.shared.f32 	%f24, [%r69+-12];
	cvt.f64.f32 	%fd5, %f24;
	ld.shared.f32 	%f25, [%r71+-12];
	cvt.f64.f32 	%fd6, %f25;
	cvt.f64.f32 	%fd7, %f23;
	fma.rn.f64 	%fd8, %fd5, %fd6, %fd7;
	cvt.rn.f32.f64 	%f26, %fd8;
	ld.shared.f32 	%f27, [%r69+-8];
	cvt.f64.f32 	%fd9, %f27;
	ld.shared.f32 	%f28, [%r71+-8];
	cvt.f64.f32 	%fd10, %f28;
	cvt.f64.f32 	%fd11, %f26;
	fma.rn.f64 	%fd12, %fd9, %fd10, %fd11;
	cvt.rn.f32.f64 	%f29, %fd12;
	ld.shared.f32 	%f30, [%r69+-4];
	cvt.f64.f32 	%fd13, %f30;
	ld.shared.f32 	%f31, [%r71+-4];
	cvt.f64.f32 	%fd14, %f31;
	cvt.f64.f32 	%fd15, %f29;
	fma.rn.f64 	%fd16, %fd13, %fd14, %fd15;
	cvt.rn.f32.f64 	%f32, %fd16;
	ld.shared.f32 	%f33, [%r69];
	cvt.f64.f32 	%fd17, %f33;
	ld.shared.f32 	%f34, [%r71];
	cvt.f64.f32 	%fd18, %f34;
	cvt.f64.f32 	%fd19, %f32;
	fma.rn.f64 	%fd20, %fd17, %fd18, %fd19;
	cvt.rn.f32.f64 	%f35, %fd20;
	ld.shared.f32 	%f36, [%r69+4];
	cvt.f64.f32 	%fd21, %f36;
	ld.shared.f32 	%f37, [%r71+4];
	cvt.f64.f32 	%fd22, %f37;
	cvt.f64.f32 	%fd23, %f35;
	fma.rn.f64 	%fd24, %fd21, %fd22, %fd23;
	cvt.rn.f32.f64 	%f38, %fd24;
	ld.shared.f32 	%f39, [%r69+8];
	cvt.f64.f32 	%fd25, %f39;
	ld.shared.f32 	%f40, [%r71+8];
	cvt.f64.f32 	%fd26, %f40;
	cvt.f64.f32 	%fd27, %f38;
	fma.rn.f64 	%fd28, %fd25, %fd26, %fd27;
	cvt.rn.f32.f64 	%f41, %fd28;
	ld.shared.f32 	%f42, [%r69+12];
	cvt.f64.f32 	%fd29, %f42;
	ld.shared.f32 	%f43, [%r71+12];
	cvt.f64.f32 	%fd30, %f43;
	cvt.f64.f32 	%fd31, %f41;
	fma.rn.f64 	%fd32, %fd29, %fd30, %fd31;
	cvt.rn.f32.f64 	%f65, %fd32;
	add.s32 	%r73, %r73, 8;
	add.s32 	%r71, %r71, 32;
	add.s32 	%r70, %r70, 8;
	add.s32 	%r69, %r69, 32;
	setp.ne.s32 	%p10, %r70, 0;
	@%p10 bra 	$L__BB0_14;
$L__BB0_15:
	and.b32  	%r49, %r8, 6;
	setp.lt.u32 	%p11, %r49, 3;
	@%p11 bra 	$L__BB0_17;
	shl.b32 	%r50, %r73, 2;
	add.s32 	%r51, %r6, %r50;
	ld.shared.f32 	%f44, [%r51];
	cvt.f64.f32 	%fd33, %f44;
	add.s32 	%r52, %r73, %r26;
	shl.b32 	%r53, %r52, 2;
	mov.u32 	%r54, _ZZ14stencil_kernelPKfS0_PfjjE5maskS;
	add.s32 	%r55, %r54, %r53;
	ld.shared.f32 	%f45, [%r55];
	cvt.f64.f32 	%fd34, %f45;
	cvt.f64.f32 	%fd35, %f65;
	fma.rn.f64 	%fd36, %fd33, %fd34, %fd35;
	cvt.rn.f32.f64 	%f46, %fd36;
	ld.shared.f32 	%f47, [%r51+4];
	cvt.f64.f32 	%fd37, %f47;
	ld.shared.f32 	%f48, [%r55+4];
	cvt.f64.f32 	%fd38, %f48;
	cvt.f64.f32 	%fd39, %f46;
	fma.rn.f64 	%fd40, %fd37, %fd38, %fd39;
	cvt.rn.f32.f64 	%f49, %fd40;
	ld.shared.f32 	%f50, [%r51+8];
	cvt.f64.f32 	%fd41, %f50;
	ld.shared.f32 	%f51, [%r55+8];
	cvt.f64.f32 	%fd42, %f51;
	cvt.f64.f32 	%fd43, %f49;
	fma.rn.f64 	%fd44, %fd41, %fd42, %fd43;
	cvt.rn.f32.f64 	%f52, %fd44;
	ld.shared.f32 	%f53, [%r51+12];
	cvt.f64.f32 	%fd45, %f53;
	ld.shared.f32 	%f54, [%r55+12];
	cvt.f64.f32 	%fd46, %f54;
	cvt.f64.f32 	%fd47, %f52;
	fma.rn.f64 	%fd48, %fd45, %fd46, %fd47;
	cvt.rn.f32.f64 	%f65, %fd48;
	add.s32 	%r73, %r73, 4;
$L__BB0_17:
	and.b32  	%r56, %r26, 1;
	setp.eq.b32 	%p12, %r56, 1;
	not.pred 	%p13, %p12;
	@%p13 bra 	$L__BB0_19;
	shl.b32 	%r57, %r73, 2;
	add.s32 	%r58, %r6, %r57;
	ld.shared.f32 	%f55, [%r58];
	cvt.f64.f32 	%fd49, %f55;
	add.s32 	%r59, %r73, %r26;
	shl.b32 	%r60, %r59, 2;
	mov.u32 	%r61, _ZZ14stencil_kernelPKfS0_PfjjE5maskS;
	add.s32 	%r62, %r61, %r60;
	ld.shared.f32 	%f56, [%r62];
	cvt.f64.f32 	%fd50, %f56;
	cvt.f64.f32 	%fd51, %f65;
	fma.rn.f64 	%fd52, %fd49, %fd50, %fd51;
	cvt.rn.f32.f64 	%f57, %fd52;
	ld.shared.f32 	%f58, [%r58+4];
	cvt.f64.f32 	%fd53, %f58;
	ld.shared.f32 	%f59, [%r62+4];
	cvt.f64.f32 	%fd54, %f59;
	cvt.f64.f32 	%fd55, %f57;
	fma.rn.f64 	%fd56, %fd53, %fd54, %fd55;
	cvt.rn.f32.f64 	%f65, %fd56;
	add.s32 	%r73, %r73, 2;
$L__BB0_19:
	shl.b32 	%r63, %r73, 2;
	add.s32 	%r64, %r6, %r63;
	ld.shared.f32 	%f60, [%r64];
	cvt.f64.f32 	%fd57, %f60;
	add.s32 	%r65, %r73, %r26;
	shl.b32 	%r66, %r65, 2;
	mov.u32 	%r67, _ZZ14stencil_kernelPKfS0_PfjjE5maskS;
	add.s32 	%r68, %r67, %r66;
	ld.shared.f32 	%f61, [%r68];
	cvt.f64.f32 	%fd58, %f61;
	cvt.f64.f32 	%fd59, %f65;
	fma.rn.f64 	%fd60, %fd57, %fd58, %fd59;
	cvt.rn.f32.f64 	%f68, %fd60;
$L__BB0_20:
	cvta.to.global.u64 	%rd14, %rd3;
	add.s64 	%rd16, %rd14, %rd5;
	st.global.f32 	[%rd16], %f68;
$L__BB0_21:
	ret;

}
	// .globl	_Z19stencil_kernel_fullPKfS0_Pfjj
.visible .entry _Z19stencil_kernel_fullPKfS0_Pfjj(
	.param .u64 .ptr .align 1 _Z19stencil_kernel_fullPKfS0_Pfjj_param_0,
	.param .u64 .ptr .align 1 _Z19stencil_kernel_fullPKfS0_Pfjj_param_1,
	.param .u64 .ptr .align 1 _Z19stencil_kernel_fullPKfS0_Pfjj_param_2,
	.param .u32 _Z19stencil_kernel_fullPKfS0_Pfjj_param_3,
	.param .u32 _Z19stencil_kernel_fullPKfS0_Pfjj_param_4
)
{
	.reg .pred 	%p<56>;
	.reg .b32 	%r<68>;
	.reg .b32 	%f<128>;
	.reg .b64 	%rd<71>;

	ld.param.u64 	%rd7, [_Z19stencil_kernel_fullPKfS0_Pfjj_param_0];
	ld.param.u64 	%rd8, [_Z19stencil_kernel_fullPKfS0_Pfjj_param_1];
	ld.param.u64 	%rd6, [_Z19stencil_kernel_fullPKfS0_Pfjj_param_2];
	ld.param.u32 	%r38, [_Z19stencil_kernel_fullPKfS0_Pfjj_param_3];
	ld.param.u32 	%r39, [_Z19stencil_kernel_fullPKfS0_Pfjj_param_4];
	cvta.to.global.u64 	%rd1, %rd7;
	cvta.to.global.u64 	%rd2, %rd8;
	mov.u32 	%r40, %ctaid.x;
	mov.u32 	%r41, %ntid.x;
	mov.u32 	%r42, %tid.x;
	mad.lo.s32 	%r1, %r40, %r41, %r42;
	setp.ge.u32 	%p1, %r1, %r38;
	@%p1 bra 	$L__BB1_60;
	neg.s32 	%r66, %r39;
	setp.lt.u32 	%p2, %r39, %r66;
	mov.f32 	%f127, 0f00000000;
	@%p2 bra 	$L__BB1_59;
	add.s32 	%r3, %r39, 1;
	sub.s32 	%r43, 1, %r39;
	max.u32 	%r44, %r3, %r43;
	add.s32 	%r4, %r39, %r44;
	add.s32 	%r45, %r4, -1;
	and.b32  	%r5, %r4, 7;
	setp.lt.u32 	%p3, %r45, 7;
	mov.f32 	%f127, 0f00000000;
	@%p3 bra 	$L__BB1_30;
	sub.s32 	%r64, 3, %r39;
	and.b32  	%r46, %r4, -8;
	neg.s32 	%r63, %r46;
	sub.s32 	%r62, %r1, %r39;
	add.s64 	%rd70, %rd2, 16;
	mov.f32 	%f127, 0f00000000;
$L__BB1_4:
	.pragma "nounroll";
	setp.lt.s32 	%p4, %r62, 0;
	setp.ge.u32 	%p5, %r62, %r38;
	or.pred  	%p6, %p4, %p5;
	@%p6 bra 	$L__BB1_6;
	mul.wide.u32 	%rd9, %r62, 4;
	add.s64 	%rd10, %rd1, %rd9;
	ld.global.f32 	%f73, [%rd10];
	ld.global.f32 	%f74, [%rd70+-16];
	mul.f32 	%f106, %f73, %f74;
	bra.uni 	$L__BB1_7;
$L__BB1_6:
	ld.global.f32 	%f106, [%rd70+-16];
$L__BB1_7:
	add.f32 	%f5, %f127, %f106;
	add.s32 	%r12, %r62, 1;
	setp.gt.s32 	%p7, %r12, -1;
	setp.lt.u32 	%p8, %r12, %r38;
	and.pred  	%p9, %p7, %p8;
	@%p9 bra 	$L__BB1_9;
	ld.global.f32 	%f107, [%rd70+-12];
	bra.uni 	$L__BB1_10;
$L__BB1_9:
	mul.wide.u32 	%rd11, %r12, 4;
	add.s64 	%rd12, %rd1, %rd11;
	ld.global.f32 	%f75, [%rd12];
	ld.global.f32 	%f76, [%rd70+-12];
	mul.f32 	%f107, %f75, %f76;
$L__BB1_10:
	add.f32 	%f9, %f5, %f107;
	add.s32 	%r13, %r62, 2;
	setp.gt.s32 	%p10, %r13, -1;
	setp.lt.u32 	%p11, %r13, %r38;
	and.pred  	%p12, %p10, %p11;
	@%p12 bra 	$L__BB1_12;
	ld.global.f32 	%f108, [%rd70+-8];
	bra.uni 	$L__BB1_13;
$L__BB1_12:
	mul.wide.u32 	%rd13, %r13, 4;
	add.s64 	%rd14, %rd1, %rd13;
	ld.global.f32 	%f77, [%rd14];
	ld.global.f32 	%f78, [%rd70+-8];
	mul.f32 	%f108, %f77, %f78;
$L__BB1_13:
	add.f32 	%f13, %f9, %f108;
	add.s32 	%r14, %r62, 3;
	setp.gt.s32 	%p13, %r14, -1;
	setp.lt.u32 	%p14, %r14, %r38;
	and.pred  	%p15, %p13, %p14;
	@%p15 bra 	$L__BB1_15;
	ld.global.f32 	%f109, [%rd70+-4];
	bra.uni 	$L__BB1_16;
$L__BB1_15:
	mul.wide.u32 	%rd15, %r14, 4;
	add.s64 	%rd16, %rd1, %rd15;
	ld.global.f32 	%f79, [%rd16];
	ld.global.f32 	%f80, [%rd70+-4];
	mul.f32 	%f109, %f79, %f80;
$L__BB1_16:
	add.f32 	%f17, %f13, %f109;
	add.s32 	%r15, %r62, 4;
	setp.gt.s32 	%p16, %r15, -1;
	setp.lt.u32 	%p17, %r15, %r38;
	and.pred  	%p18, %p16, %p17;
	@%p18 bra 	$L__BB1_18;
	ld.global.f32 	%f110, [%rd70];
	bra.uni 	$L__BB1_19;
$L__BB1_18:
	mul.wide.u32 	%rd17, %r15, 4;
	add.s64 	%rd18, %rd1, %rd17;
	ld.global.f32 	%f81, [%rd18];
	ld.global.f32 	%f82, [%rd70];
	mul.f32 	%f110, %f81, %f82;
$L__BB1_19:
	add.f32 	%f21, %f17, %f110;
	add.s32 	%r16, %r62, 5;
	setp.gt.s32 	%p19, %r16, -1;
	setp.lt.u32 	%p20, %r16, %r38;
	and.pred  	%p21, %p19, %p20;
	@%p21 bra 	$L__BB1_21;
	ld.global.f32 	%f111, [%rd70+4];
	bra.uni 	$L__BB1_22;
$L__BB1_21:
	mul.wide.u32 	%rd19, %r16, 4;
	add.s64 	%rd20, %rd1, %rd19;
	ld.global.f32 	%f83, [%rd20];
	ld.global.f32 	%f84, [%rd70+4];
	mul.f32 	%f111, %f83, %f84;
$L__BB1_22:
	add.f32 	%f25, %f21, %f111;
	add.s32 	%r17, %r62, 6;
	setp.gt.s32 	%p22, %r17, -1;
	setp.lt.u32 	%p23, %r17, %r38;
	and.pred  	%p24, %p22, %p23;
	@%p24 bra 	$L__BB1_24;
	ld.global.f32 	%f112, [%rd70+8];
	bra.uni 	$L__BB1_25;
$L__BB1_24:
	mul.wide.u32 	%rd21, %r17, 4;
	add.s64 	%rd22, %rd1, %rd21;
	ld.global.f32 	%f85, [%rd22];
	ld.global.f32 	%f86, [%rd70+8];
	mul.f32 	%f112, %f85, %f86;
$L__BB1_25:
	add.f32 	%f29, %f25, %f112;
	add.s32 	%r18, %r62, 7;
	setp.gt.s32 	%p25, %r18, -1;
	setp.lt.u32 	%p26, %r18, %r38;
	and.pred  	%p27, %p25, %p26;
	@%p27 bra 	$L__BB1_27;
	ld.global.f32 	%f113, [%rd70+12];
	bra.uni 	$L__BB1_28;
$L__BB1_27:
	mul.wide.u32 	%rd23, %r18, 4;
	add.s64 	%rd24, %rd1, %rd23;
	ld.global.f32 	%f87, [%rd24];
	ld.global.f32 	%f88, [%rd70+12];
	mul.f32 	%f113, %f87, %f88;
$L__BB1_28:
	add.f32 	%f127, %f29, %f113;
	add.s32 	%r64, %r64, 8;
	add.s32 	%r63, %r63, 8;
	add.s32 	%r62, %r62, 8;
	add.s64 	%rd70, %rd70, 32;
	setp.ne.s32 	%p28, %r63, 0;
	@%p28 bra 	$L__BB1_4;
	add.s32 	%r66, %r64, -3;
$L__BB1_30:
	setp.eq.s32 	%p29, %r5, 0;
	@%p29 bra 	$L__BB1_59;
	and.b32  	%r24, %r4, 3;
	setp.lt.u32 	%p30, %r5, 4;
	@%p30 bra 	$L__BB1_45;
	add.s32 	%r25, %r66, %r1;
	setp.gt.s32 	%p31, %r25, -1;
	setp.lt.u32 	%p32, %r25, %r38;
	and.pred  	%p33, %p31, %p32;
	@%p33 bra 	$L__BB1_34;
	add.s32 	%r47, %r66, %r39;
	mul.wide.u32 	%rd25, %r47, 4;
	add.s64 	%rd26, %rd2, %rd25;
	ld.global.f32 	%f116, [%rd26];
	bra.uni 	$L__BB1_35;
$L__BB1_34:
	mul.wide.u32 	%rd27, %r25, 4;
	add.s64 	%rd28, %rd1, %rd27;
	ld.global.f32 	%f90, [%rd28];
	add.s32 	%r48, %r66, %r39;
	mul.wide.u32 	%rd29, %r48, 4;
	add.s64 	%rd30, %rd2, %rd29;
	ld.global.f32 	%f91, [%rd30];
	mul.f32 	%f116, %f90, %f91;
$L__BB1_35:
	add.f32 	%f39, %f127, %f116;
	add.s32 	%r26, %r66, 1;
	add.s32 	%r27, %r25, 1;
	setp.gt.s32 	%p34, %r27, -1;
	setp.lt.u32 	%p35, %r27, %r38;
	and.pred  	%p36, %p34, %p35;
	@%p36 bra 	$L__BB1_37;
	add.s32 	%r49, %r3, %r66;
	mul.wide.u32 	%rd31, %r49, 4;
	add.s64 	%rd32, %rd2, %rd31;
	ld.global.f32 	%f117, [%rd32];
	bra.uni 	$L__BB1_38;
$L__BB1_37:
	mul.wide.u32 	%rd33, %r27, 4;
	add.s64 	%rd34, %rd1, %rd33;
	ld.global.f32 	%f92, [%rd34];
	add.s32 	%r50, %r3, %r66;
	mul.wide.u32 	%rd35, %r50, 4;
	add.s64 	%rd36, %rd2, %rd35;
	ld.global.f32 	%f93, [%rd36];
	mul.f32 	%f117, %f92, %f93;
$L__BB1_38:
	add.f32 	%f43, %f39, %f117;
	add.s32 	%r28, %r66, 2;
	add.s32 	%r29, %r25, 2;
	setp.gt.s32 	%p37, %r29, -1;
	setp.lt.u32 	%p38, %r29, %r38;
	and.pred  	%p39, %p37, %p38;
	@%p39 bra 	$L__BB1_40;
	add.s32 	%r51, %r3, %r26;
	mul.wide.u32 	%rd37, %r51, 4;
	add.s64 	%rd38, %rd2, %rd37;
	ld.global.f32 	%f118, [%rd38];
	bra.uni 	$L__BB1_41;
$L__BB1_40:
	mul.wide.u32 	%rd39, %r29, 4;
	add.s64 	%rd40, %rd1, %rd39;
	ld.global.f32 	%f94, [%rd40];
	add.s32 	%r52, %r3, %r26;
	mul.wide.u32 	%rd41, %r52, 4;
	add.s64 	%rd42, %rd2, %rd41;
	ld.global.f32 	%f95, [%rd42];
	mul.f32 	%f118, %f94, %f95;
$L__BB1_41:
	add.f32 	%f47, %f43, %f118;
	add.s32 	%r30, %r25, 3;
	setp.gt.s32 	%p40, %r30, -1;
	setp.lt.u32 	%p41, %r30, %r38;
	and.pred  	%p42, %p40, %p41;
	@%p42 bra 	$L__BB1_43;
	add.s32 	%r53, %r3, %r28;
	mul.wide.u32 	%rd43, %r53, 4;
	add.s64 	%rd44, %rd2, %rd43;
	ld.global.f32 	%f119, [%rd44];
	bra.uni 	$L__BB1_44;
$L__BB1_43:
	mul.wide.u32 	%rd45, %r30, 4;
	add.s64 	%rd46, %rd1, %rd45;
	ld.global.f32 	%f96, [%rd46];
	add.s32 	%r54, %r3, %r28;
	mul.wide.u32 	%rd47, %r54, 4;
	add.s64 	%rd48, %rd2, %rd47;
	ld.global.f32 	%f97, [%rd48];
	mul.f32 	%f119, %f96, %f97;
$L__BB1_44:
	add.f32 	%f127, %f47, %f119;
	add.s32 	%r66, %r66, 4;
$L__BB1_45:
	setp.eq.s32 	%p43, %r24, 0;
	@%p43 bra 	$L__BB1_59;
	setp.eq.s32 	%p44, %r24, 1;
	@%p44 bra 	$L__BB1_54;
	add.s32 	%r33, %r66, %r1;
	setp.gt.s32 	%p45, %r33, -1;
	setp.lt.u32 	%p46, %r33, %r38;
	and.pred  	%p47, %p45, %p46;
	@%p47 bra 	$L__BB1_49;
	add.s32 	%r55, %r66, %r39;
	mul.wide.u32 	%rd49, %r55, 4;
	add.s64 	%rd50, %rd2, %rd49;
	ld.global.f32 	%f122, [%rd50];
	bra.uni 	$L__BB1_50;
$L__BB1_49:
	mul.wide.u32 	%rd51, %r33, 4;
	add.s64 	%rd52, %rd1, %rd51;
	ld.global.f32 	%f99, [%rd52];
	add.s32 	%r56, %r66, %r39;
	mul.wide.u32 	%rd53, %r56, 4;
	add.s64 	%rd54, %rd2, %rd53;
	ld.global.f32 	%f100, [%rd54];
	mul.f32 	%f122, %f99, %f100;
$L__BB1_50:
	add.f32 	%f57, %f127, %f122;
	add.s32 	%r34, %r33, 1;
	setp.gt.s32 	%p48, %r34, -1;
	setp.lt.u32 	%p49, %r34, %r38;
	and.pred  	%p50, %p48, %p49;
	@%p50 bra 	$L__BB1_52;
	add.s32 	%r57, %r3, %r66;
	mul.wide.u32 	%rd55, %r57, 4;
	add.s64 	%rd56, %rd2, %rd55;
	ld.global.f32 	%f123, [%rd56];
	bra.uni 	$L__BB1_53;
$L__BB1_52:
	mul.wide.u32 	%rd57, %r34, 4;
	add.s64 	%rd58, %rd1, %rd57;
	ld.global.f32 	%f101, [%rd58];
	add.s32 	%r58, %r3, %r66;
	mul.wide.u32 	%rd59, %r58, 4;
	add.s64 	%rd60, %rd2, %rd59;
	ld.global.f32 	%f102, [%rd60];
	mul.f32 	%f123, %f101, %f102;
$L__BB1_53:
	add.f32 	%f127, %f57, %f123;
	add.s32 	%r66, %r66, 2;
$L__BB1_54:
	and.b32  	%r59, %r4, 1;
	setp.eq.b32 	%p51, %r59, 1;
	not.pred 	%p52, %p51;
	@%p52 bra 	$L__BB1_59;
	add.s32 	%r37, %r66, %r1;
	setp.gt.s32 	%p53, %r37, -1;
	setp.lt.u32 	%p54, %r37, %r38;
	and.pred  	%p55, %p53, %p54;
	@%p55 bra 	$L__BB1_57;
	add.s32 	%r60, %r66, %r39;
	mul.wide.u32 	%rd61, %r60, 4;
	add.s64 	%rd62, %rd2, %rd61;
	ld.global.f32 	%f126, [%rd62];
	bra.uni 	$L__BB1_58;
$L__BB1_57:
	mul.wide.u32 	%rd63, %r37, 4;
	add.s64 	%rd64, %rd1, %rd63;
	ld.global.f32 	%f103, [%rd64];
	add.s32 	%r61, %r66, %r39;
	mul.wide.u32 	%rd65, %r61, 4;
	add.s64 	%rd66, %rd2, %rd65;
	ld.global.f32 	%f104, [%rd66];
	mul.f32 	%f126, %f103, %f104;
$L__BB1_58:
	add.f32 	%f127, %f127, %f126;
$L__BB1_59:
	cvta.to.global.u64 	%rd67, %rd6;
	mul.wide.s32 	%rd68, %r1, 4;
	add.s64 	%rd69, %rd67, %rd68;
	st.global.f32 	[%rd69], %f127;
$L__BB1_60:
	ret;

}


// ===== COMPILED SASS (sm_100) =====

	.target	sm_100

	.elftype	@"ET_EXEC"


//--------------------- .note.nv.tkinfo           --------------------------
	.section	.note.nv.tkinfo,"",@"SHT_NOTE"
	.sectionflags	@"SHF_NOTE_NV_TKINFO"
	.tkinfo
        /*0018*/ 	.word	0x00000002
        /*0030*/ 	.string	""
        /*0030*/ 	.string	"ptxas"
        /*0030*/ 	.string	"Cuda compilation tools, release 13.0, V13.0.88"
        /*0030*/ 	.string	"Build cuda_13.0.r13.0/compiler.36424714_0"
        /*0030*/ 	.string	"-arch sm_100 -m 64 "



//--------------------- .note.nv.cuinfo           --------------------------
	.section	.note.nv.cuinfo,"",@"SHT_NOTE"
	.sectionflags	@"SHF_NOTE_NV_CUINFO"
        /*0018*/ 	.short	0x0002
        /*001a*/ 	.short	0x0064
        /*001c*/ 	.short	0x0082
	.zero		2


//--------------------- .nv.info                  --------------------------
	.section	.nv.info,"",@"SHT_CUDA_INFO"
	.align	4


	//----- nvinfo : EIATTR_REGCOUNT
	.align		4
        /*0000*/ 	.byte	0x04, 0x2f
        /*0002*/ 	.short	(.L_1 - .L_0)
	.align		4
.L_0:
        /*0004*/ 	.word	index@(_Z14stencil_kernelPKfS0_Pfjj)
        /*0008*/ 	.word	0x0000001e


	//----- nvinfo : EIATTR_FRAME_SIZE
	.align		4
.L_1:
        /*000c*/ 	.byte	0x04, 0x11
        /*000e*/ 	.short	(.L_3 - .L_2)
	.align		4
.L_2:
        /*0010*/ 	.word	index@(_Z14stencil_kernelPKfS0_Pfjj)
        /*0014*/ 	.word	0x00000000


	//----- nvinfo : EIATTR_REGCOUNT
	.align		4
.L_3:
        /*0018*/ 	.byte	0x04, 0x2f
        /*001a*/ 	.short	(.L_5 - .L_4)
	.align		4
.L_4:
        /*001c*/ 	.word	index@(_Z19stencil_kernel_fullPKfS0_Pfjj)
        /*0020*/ 	.word	0x00000020


	//----- nvinfo : EIATTR_FRAME_SIZE
	.align		4
.L_5:
        /*0024*/ 	.byte	0x04, 0x11
        /*0026*/ 	.short	(.L_7 - .L_6)
	.align		4
.L_6:
        /*0028*/ 	.word	index@(_Z19stencil_kernel_fullPKfS0_Pfjj)
        /*002c*/ 	.word	0x00000000


	//----- nvinfo : EIATTR_MIN_STACK_SIZE
	.align		4
.L_7:
        /*0030*/ 	.byte	0x04, 0x12
        /*0032*/ 	.short	(.L_9 - .L_8)
	.align		4
.L_8:
        /*0034*/ 	.word	index@(_Z19stencil_kernel_fullPKfS0_Pfjj)
        /*0038*/ 	.word	0x00000000


	//----- nvinfo : EIATTR_MIN_STACK_SIZE
	.align		4
.L_9:
        /*003c*/ 	.byte	0x04, 0x12
        /*003e*/ 	.short	(.L_11 - .L_10)
	.align		4
.L_10:
        /*0040*/ 	.word	index@(_Z14stencil_kernelPKfS0_Pfjj)
        /*0044*/ 	.word	0x00000000
.L_11:


//--------------------- .nv.compat                --------------------------
	.section	.nv.compat,"",@"SHT_CUDA_COMPAT_INFO"
	.align	4
        /*0000*/ 	.byte	0x02, 0x09, 0x00, 0x00, 0x02, 0x02, 0x01, 0x00, 0x02, 0x05, 0x05, 0x00, 0x03, 0x07, 0x01, 0x01
        /*0010*/ 	.byte	0x02, 0x03, 0x00, 0x00, 0x02, 0x06, 0x01, 0x00, 0x04, 0x0b, 0x08, 0x00, 0x01, 0x00, 0x00, 0x00
        /*0020*/ 	.byte	0x00, 0x00, 0x00, 0x00


//--------------------- .nv.info._Z19stencil_kernel_fullPKfS0_Pfjj --------------------------
	.section	.nv.info._Z19stencil_kernel_fullPKfS0_Pfjj,"",@"SHT_CUDA_INFO"
	.sectionflags	@""
	.align	4


	//----- nvinfo : EIATTR_CUDA_API_VERSION
	.align		4
        /*0000*/ 	.byte	0x04, 0x37
        /*0002*/ 	.short	(.L_13 - .L_12)
.L_12:
        /*0004*/ 	.word	0x00000082


	//----- nvinfo : EIATTR_KPARAM_INFO
	.align		4
.L_13:
        /*0008*/ 	.byte	0x04, 0x17
        /*000a*/ 	.short	(.L_15 - .L_14)
.L_14:
        /*000c*/ 	.word	0x00000000
        /*0010*/ 	.short	0x0004
        /*0012*/ 	.short	0x001c
        /*0014*/ 	.byte	0x00, 0xf0, 0x11, 0x00


	//----- nvinfo : EIATTR_KPARAM_INFO
	.align		4
.L_15:
        /*0018*/ 	.byte	0x04, 0x17
        /*001a*/ 	.short	(.L_17 - .L_16)
.L_16:
        /*001c*/ 	.word	0x00000000
        /*0020*/ 	.short	0x0003
        /*0022*/ 	.short	0x0018
        /*0024*/ 	.byte	0x00, 0xf0, 0x11, 0x00


	//----- nvinfo : EIATTR_KPARAM_INFO
	.align		4
.L_17:
        /*0028*/ 	.byte	0x04, 0x17
        /*002a*/ 	.short	(.L_19 - .L_18)
.L_18:
        /*002c*/ 	.word	0x00000000
        /*0030*/ 	.short	0x0002
        /*0032*/ 	.short	0x0010
        /*0034*/ 	.byte	0x00, 0xf5, 0x21, 0x00


	//----- nvinfo : EIATTR_KPARAM_INFO
	.align		4
.L_19:
        /*0038*/ 	.byte	0x04, 0x17
        /*003a*/ 	.short	(.L_21 - .L_20)
.L_20:
        /*003c*/ 	.word	0x00000000
        /*0040*/ 	.short	0x0001
        /*0042*/ 	.short	0x0008
        /*0044*/ 	.byte	0x00, 0xf5, 0x21, 0x00


	//----- nvinfo : EIATTR_KPARAM_INFO
	.align		4
.L_21:
        /*0048*/ 	.byte	0x04, 0x17
        /*004a*/ 	.short	(.L_23 - .L_22)
.L_22:
        /*004c*/ 	.word	0x00000000
        /*0050*/ 	.short	0x0000
        /*0052*/ 	.short	0x0000
        /*0054*/ 	.byte	0x00, 0xf5, 0x21, 0x00


	//----- nvinfo : EIATTR_SPARSE_MMA_MASK
	.align		4
.L_23:
        /*0058*/ 	.byte	0x03, 0x50
        /*005a*/ 	.short	0x0000


	//----- nvinfo : EIATTR_MAXREG_COUNT
	.align		4
        /*005c*/ 	.byte	0x03, 0x1b
        /*005e*/ 	.short	0x00ff


	//----- nvinfo : EIATTR_MERCURY_ISA_VERSION
	.align		4
        /*0060*/ 	.byte	0x03, 0x5f
        /*0062*/ 	.short	0x0101


	//----- nvinfo : EIATTR_VRC_CTA_INIT_COUNT
	.align		4
        /*0064*/ 	.byte	0x02, 0x4a
	.zero		1
	.zero		1


	//----- nvinfo : EIATTR_EXIT_INSTR_OFFSETS
	.align		4
        /*0068*/ 	.byte	0x04, 0x1c
        /*006a*/ 	.short	(.L_25 - .L_24)


	//   ....[0]....
.L_24:
        /*006c*/ 	.word	0x00000070


	//   ....[1]....
        /*0070*/ 	.word	0x00000e80


	//----- nvinfo : EIATTR_CBANK_PARAM_SIZE
	.align		4
.L_25:
        /*0074*/ 	.byte	0x03, 0x19
        /*0076*/ 	.short	0x0020


	//----- nvinfo : EIATTR_PARAM_CBANK
	.align		4
        /*0078*/ 	.byte	0x04, 0x0a
        /*007a*/ 	.short	(.L_27 - .L_26)
	.align		4
.L_26:
        /*007c*/ 	.word	index@(.nv.constant0._Z19stencil_kernel_fullPKfS0_Pfjj)
        /*0080*/ 	.short	0x0380
        /*0082*/ 	.short	0x0020


	//----- nvinfo : EIATTR_SW_WAR
	.align		4
.L_27:
        /*0084*/ 	.byte	0x04, 0x36
        /*0086*/ 	.short	(.L_29 - .L_28)
.L_28:
        /*0088*/ 	.word	0x00000008
.L_29:


//--------------------- .nv.info._Z14stencil_kernelPKfS0_Pfjj --------------------------
	.section	.nv.info._Z14stencil_kernelPKfS0_Pfjj,"",@"SHT_CUDA_INFO"
	.sectionflags	@""
	.align	4


	//----- nvinfo : EIATTR_CUDA_API_VERSION
	.align		4
        /*0000*/ 	.byte	0x04, 0x37
        /*0002*/ 	.short	(.L_31 - .L_30)
.L_30:
        /*0004*/ 	.word	0x00000082


	//----- nvinfo : EIATTR_KPARAM_INFO
	.align		4
.L_31:
        /*0008*/ 	.byte	0x04, 0x17
        /*000a*/ 	.short	(.L_33 - .L_32)
.L_32:
        /*000c*/ 	.word	0x00000000
        /*0010*/ 	.short	0x0004
        /*0012*/ 	.short	0x001c
        /*0014*/ 	.byte	0x00, 0xf0, 0x11, 0x00


	//----- nvinfo : EIATTR_KPARAM_INFO
	.align		4
.L_33:
        /*0018*/ 	.byte	0x04, 0x17
        /*001a*/ 	.short	(.L_35 - .L_34)
.L_34:
        /*001c*/ 	.word	0x00000000
        /*0020*/ 	.short	0x0003
        /*0022*/ 	.short	0x0018
        /*0024*/ 	.byte	0x00, 0xf0, 0x11, 0x00


	//----- nvinfo : EIATTR_KPARAM_INFO
	.align		4
.L_35:
        /*0028*/ 	.byte	0x04, 0x17
        /*002a*/ 	.short	(.L_37 - .L_36)
.L_36:
        /*002c*/ 	.word	0x00000000
        /*0030*/ 	.short	0x0002
        /*0032*/ 	.short	0x0010
        /*0034*/ 	.byte	0x00, 0xf5, 0x21, 0x00


	//----- nvinfo : EIATTR_KPARAM_INFO
	.align		4
.L_37:
        /*0038*/ 	.byte	0x04, 0x17
        /*003a*/ 	.short	(.L_39 - .L_38)
.L_38:
        /*003c*/ 	.word	0x00000000
        /*0040*/ 	.short	0x0001
        /*0042*/ 	.short	0x0008
        /*0044*/ 	.byte	0x00, 0xf5, 0x21, 0x00


	//----- nvinfo : EIATTR_KPARAM_INFO
	.align		4
.L_39:
        /*0048*/ 	.byte	0x04, 0x17
        /*004a*/ 	.short	(.L_41 - .L_40)
.L_40:
        /*004c*/ 	.word	0x00000000
        /*0050*/ 	.short	0x0000
        /*0052*/ 	.short	0x0000
        /*0054*/ 	.byte	0x00, 0xf5, 0x21, 0x00


	//----- nvinfo : EIATTR_SPARSE_MMA_MASK
	.align		4
.L_41:
        /*0058*/ 	.byte	0x03, 0x50
        /*005a*/ 	.short	0x0000


	//----- nvinfo : EIATTR_MAXREG_COUNT
	.align		4
        /*005c*/ 	.byte	0x03, 0x1b
        /*005e*/ 	.short	0x00ff


	//----- nvinfo : EIATTR_NUM_BARRIERS
	.align		4
        /*0060*/ 	.byte	0x02, 0x4c
        /*0062*/ 	.byte	0x01
	.zero		1


	//----- nvinfo : EIATTR_MERCURY_ISA_VERSION
	.align		4
        /*0064*/ 	.byte	0x03, 0x5f
        /*0066*/ 	.short	0x0101


	//----- nvinfo : EIATTR_VRC_CTA_INIT_COUNT
	.align		4
        /*0068*/ 	.byte	0x02, 0x4a
	.zero		1
	.zero		1


	//----- nvinfo : EIATTR_EXIT_INSTR_OFFSETS
	.align		4
        /*006c*/ 	.byte	0x04, 0x1c
        /*006e*/ 	.short	(.L_43 - .L_42)


	//   ....[0]....
.L_42:
        /*0070*/ 	.word	0x00000080


	//   ....[1]....
        /*0074*/ 	.word	0x00000e40


	//----- nvinfo : EIATTR_CRS_STACK_SIZE
	.align		4
.L_43:
        /*0078*/ 	.byte	0x04, 0x1e
        /*007a*/ 	.short	(.L_45 - .L_44)
.L_44:
        /*007c*/ 	.word	0x00000000


	//----- nvinfo : EIATTR_CBANK_PARAM_SIZE
	.align		4
.L_45:
        /*0080*/ 	.byte	0x03, 0x19
        /*0082*/ 	.short	0x0020


	//----- nvinfo : EIATTR_PARAM_CBANK
	.align		4
        /*0084*/ 	.byte	0x04, 0x0a
        /*0086*/ 	.short	(.L_47 - .L_46)
	.align		4
.L_46:
        /*0088*/ 	.word	index@(.nv.constant0._Z14stencil_kernelPKfS0_Pfjj)
        /*008c*/ 	.short	0x0380
        /*008e*/ 	.short	0x0020


	//----- nvinfo : EIATTR_SW_WAR
	.align		4
.L_47:
        /*0090*/ 	.byte	0x04, 0x36
        /*0092*/ 	.short	(.L_49 - .L_48)
.L_48:
        /*0094*/ 	.word	0x00000008
.L_49:


//--------------------- .nv.callgraph             --------------------------
	.section	.nv.callgraph,"",@"SHT_CUDA_CALLGRAPH"
	.align	4
	.sectionentsize	8
	.align		4
        /*0000*/ 	.word	0x00000000
	.align		4
        /*0004*/ 	.word	0xffffffff
	.align		4
        /*0008*/ 	.word	0x00000000
	.align		4
        /*000c*/ 	.word	0xfffffffe
	.align		4
        /*0010*/ 	.word	0x00000000
	.align		4
        /*0014*/ 	.word	0xfffffffd
	.align		4
        /*0018*/ 	.word	0x00000000
	.align		4
        /*001c*/ 	.word	0xfffffffc


//--------------------- .text._Z19stencil_kernel_fullPKfS0_Pfjj --------------------------
	.section	.text._Z19stencil_kernel_fullPKfS0_Pfjj,"ax",@progbits
	.align	128
        .global         _Z19stencil_kernel_fullPKfS0_Pfjj
        .type           _Z19stencil_kernel_fullPKfS0_Pfjj,@function
        .size           _Z19stencil_kernel_fullPKfS0_Pfjj,(.L_x_22 - _Z19stencil_kernel_fullPKfS0_Pfjj)
        .other          _Z19stencil_kernel_fullPKfS0_Pfjj,@"STO_CUDA_ENTRY STV_DEFAULT"
_Z19stencil_kernel_fullPKfS0_Pfjj:
.text._Z19stencil_kernel_fullPKfS0_Pfjj:
[----:B------:R-:W-:Y:S01]  /*0000*/  LDC R1, c[0x0][0x37c] ;  /* 0x0000df00ff017b82 */ /* 0x000fe20000000800 */
[----:B------:R-:W0:Y:S07]  /*0010*/  S2R R3, SR_TID.X ;  /* 0x0000000000037919 */ /* 0x000e2e0000002100 */
[----:B------:R-:W0:Y:S01]  /*0020*/  S2UR UR5, SR_CTAID.X ;  /* 0x00000000000579c3 */ /* 0x000e220000002500 */
[----:B------:R-:W1:Y:S07]  /*0030*/  LDCU UR4, c[0x0][0x398] ;  /* 0x00007300ff0477ac */ /* 0x000e6e0008000800 */
[----:B------:R-:W0:Y:S02]  /*0040*/  LDC R2, c[0x0][0x360] ;  /* 0x0000d800ff027b82 */ /* 0x000e240000000800 */
[----:B0-----:R-:W-:-:S05]  /*0050*/  IMAD R2, R2, UR5, R3 ;  /* 0x0000000502027c24 */ /* 0x001fca000f8e0203 */
[----:B-1----:R-:W-:-:S13]  /*0060*/  ISETP.GE.U32.AND P0, PT, R2, UR4, PT ;  /* 0x0000000402007c0c */ /* 0x002fda000bf06070 */
[----:B------:R-:W-:Y:S05]  /*0070*/  @P0 EXIT ;  /* 0x000000000000094d */ /* 0x000fea0003800000 */
[----:B------:R-:W0:Y:S01]  /*0080*/  LDC R0, c[0x0][0x39c] ;  /* 0x0000e700ff007b82 */ /* 0x000e220000000800 */
[----:B------:R-:W1:Y:S01]  /*0090*/  LDCU.64 UR8, c[0x0][0x358] ;  /* 0x00006b00ff0877ac */ /* 0x000e620008000a00 */
[----:B------:R-:W-:Y:S01]  /*00a0*/  HFMA2 R9, -RZ, RZ, 0, 0 ;  /* 0x00000000ff097431 */ /* 0x000fe200000001ff */
[----:B0-----:R-:W-:-:S04]  /*00b0*/  IADD3 R3, PT, PT, -R0, RZ, RZ ;  /* 0x000000ff00037210 */ /* 0x001fc80007ffe1ff */
[----:B------:R-:W-:-:S13]  /*00c0*/  ISETP.GT.U32.AND P0, PT, R3, R0, PT ;  /* 0x000000000300720c */ /* 0x000fda0003f04070 */
[----:B-1----:R-:W-:Y:S05]  /*00d0*/  @P0 BRA `(.L_x_0) ;  /* 0x0000000c005c0947 */ /* 0x002fea0003800000 */
[----:B------:R-:W-:Y:S02]  /*00e0*/  VIADD R4, R0, 0x1 ;  /* 0x0000000100047836 */ /* 0x000fe40000000000 */
[----:B------:R-:W-:-:S03]  /*00f0*/  IMAD.MOV.U32 R9, RZ, RZ, RZ ;  /* 0x000000ffff097224 */ /* 0x000fc600078e00ff */
[----:B------:R-:W-:-:S04]  /*0100*/  VIADDMNMX.U32 R5, R3, 0x1, R4, !PT ;  /* 0x0000000103057846 */ /* 0x000fc80007800004 */
[----:B------:R-:W-:-:S04]  /*0110*/  IADD3 R5, PT, PT, R5, R0, RZ ;  /* 0x0000000005057210 */ /* 0x000fc80007ffe0ff */
[----:B------:R-:W-:-:S04]  /*0120*/  IADD3 R6, PT, PT, R5, -0x1, RZ ;  /* 0xffffffff05067810 */ /* 0x000fc80007ffe0ff */
[----:B------:R-:W-:Y:S02]  /*0130*/  ISETP.GE.U32.AND P0, PT, R6, 0x7, PT ;  /* 0x000000070600780c */ /* 0x000fe40003f06070 */
[----:B------:R-:W-:-:S11]  /*0140*/  LOP3.LUT R6, R5, 0x7, RZ, 0xc0, !PT ;  /* 0x0000000705067812 */ /* 0x000fd600078ec0ff */
[----:B------:R-:W-:Y:S05]  /*0150*/  @!P0 BRA `(.L_x_1) ;  /* 0x00000004006c8947 */ /* 0x000fea0003800000 */
[----:B------:R-:W0:Y:S01]  /*0160*/  LDCU.64 UR4, c[0x0][0x388] ;  /* 0x00007100ff0477ac */ /* 0x000e220008000a00 */
[----:B------:R-:W-:Y:S02]  /*0170*/  LOP3.LUT R8, R5, 0xfffffff8, RZ, 0xc0, !PT ;  /* 0xfffffff805087812 */ /* 0x000fe400078ec0ff */
[----:B------:R-:W-:Y:S01]  /*0180*/  IADD3 R3, PT, PT, -R0, 0x3, RZ ;  /* 0x0000000300037810 */ /* 0x000fe20007ffe1ff */
[----:B------:R-:W1:Y:S01]  /*0190*/  LDCU UR6, c[0x0][0x398] ;  /* 0x00007300ff0677ac */ /* 0x000e620008000800 */
[----:B------:R-:W-:Y:S01]  /*01a0*/  IADD3 R7, PT, PT, R2, -R0, RZ ;  /* 0x8000000002077210 */ /* 0x000fe20007ffe0ff */
[----:B------:R-:W-:Y:S01]  /*01b0*/  IMAD.MOV R8, RZ, RZ, -R8 ;  /* 0x000000ffff087224 */ /* 0x000fe200078e0a08 */
[----:B------:R-:W-:Y:S01]  /*01c0*/  MOV R9, RZ ;  /* 0x000000ff00097202 */ /* 0x000fe20000000f00 */
[----:B0-----:R-:W-:-:S04]  /*01d0*/  UIADD3 UR4, UP0, UPT, UR4, 0x10, URZ ;  /* 0x0000001004047890 */ /* 0x001fc8000ff1e0ff */
[----:B------:R-:W-:Y:S02]  /*01e0*/  UIADD3.X UR5, UPT, UPT, URZ, UR5, URZ, UP0, !UPT ;  /* 0x00000005ff057290 */ /* 0x000fe400087fe4ff */
[----:B------:R-:W-:-:S04]  /*01f0*/  MOV R12, UR4 ;  /* 0x00000004000c7c02 */ /* 0x000fc80008000f00 */
[----:B-1----:R-:W-:-:S07]  /*0200*/  MOV R13, UR5 ;  /* 0x00000005000d7c02 */ /* 0x002fce0008000f00 */
.L_x_2:
[----:B------:R-:W-:Y:S01]  /*0210*/  UMOV UR4, UR6 ;  /* 0x0000000600047c82 */ /* 0x000fe20008000000 */
[----:B------:R-:W2:Y:S01]  /*0220*/  LDG.E R0, desc[UR8][R12.64+-0x10] ;  /* 0xfffff0080c007981 */ /* 0x000ea2000c1e1900 */
[C---:B------:R-:W-:Y:S01]  /*0230*/  ISETP.GE.U32.AND P4, PT, R7.reuse, UR4, PT ;  /* 0x0000000407007c0c */ /* 0x040fe2000bf86070 */
[C---:B------:R-:W-:Y:S01]  /*0240*/  VIADD R25, R7.reuse, 0x1 ;  /* 0x0000000107197836 */ /* 0x040fe20000000000 */
[C---:B------:R-:W-:Y:S02]  /*0250*/  IADD3 R18, PT, PT, R7.reuse, 0x2, RZ ;  /* 0x0000000207127810 */ /* 0x040fe40007ffe0ff */
[C---:B------:R-:W-:Y:S01]  /*0260*/  IADD3 R11, PT, PT, R7.reuse, 0x3, RZ ;  /* 0x00000003070b7810 */ /* 0x040fe20007ffe0ff */
[C---:B------:R-:W-:Y:S01]  /*0270*/  VIADD R23, R7.reuse, 0x4 ;  /* 0x0000000407177836 */ /* 0x040fe20000000000 */
[C---:B------:R-:W-:Y:S02]  /*0280*/  ISETP.LT.OR P4, PT, R7.reuse, RZ, P4 ;  /* 0x000000ff0700720c */ /* 0x040fe40002781670 */
[----:B------:R-:W-:-:S02]  /*0290*/  IADD3 R24, PT, PT, R7, 0x5, RZ ;  /* 0x0000000507187810 */ /* 0x000fc40007ffe0ff */
[C---:B------:R-:W-:Y:S01]  /*02a0*/  IADD3 R27, PT, PT, R7.reuse, 0x6, RZ ;  /* 0x00000006071b7810 */ /* 0x040fe20007ffe0ff */
[C---:B------:R-:W-:Y:S01]  /*02b0*/  VIADD R10, R7.reuse, 0x7 ;  /* 0x00000007070a7836 */ /* 0x040fe20000000000 */
[----:B------:R-:W3:Y:S04]  /*02c0*/  LDG.E R22, desc[UR8][R12.64+-0xc] ;  /* 0xfffff4080c167981 */ /* 0x000ee8000c1e1900 */
[----:B------:R-:W4:Y:S03]  /*02d0*/  LDG.E R26, desc[UR8][R12.64] ;  /* 0x000000080c1a7981 */ /* 0x000f26000c1e1900 */
[----:B------:R-:W0:Y:S02]  /*02e0*/  @!P4 LDC.64 R14, c[0x0][0x380] ;  /* 0x0000e000ff0ecb82 */ /* 0x000e240000000a00 */
[----:B0-----:R-:W-:-:S05]  /*02f0*/  @!P4 IMAD.WIDE.U32 R14, R7, 0x4, R14 ;  /* 0x00000004070ec825 */ /* 0x001fca00078e000e */
[----:B------:R0:W2:Y:S01]  /*0300*/  @!P4 LDG.E R19, desc[UR8][R14.64] ;  /* 0x000000080e13c981 */ /* 0x0000a2000c1e1900 */
[C---:B------:R-:W-:Y:S02]  /*0310*/  ISETP.GE.U32.AND P3, PT, R18.reuse, UR4, PT ;  /* 0x0000000412007c0c */ /* 0x040fe4000bf66070 */
[C---:B------:R-:W-:Y:S02]  /*0320*/  ISETP.GE.U32.AND P0, PT, R25.reuse, UR4, PT ;  /* 0x0000000419007c0c */ /* 0x040fe4000bf06070 */
[----:B------:R-:W-:Y:S02]  /*0330*/  ISETP.GT.AND P3, PT, R18, -0x1, !P3 ;  /* 0xffffffff1200780c */ /* 0x000fe40005f64270 */
[----:B------:R-:W-:Y:S02]  /*0340*/  ISETP.GT.AND P0, PT, R25, -0x1, !P0 ;  /* 0xffffffff1900780c */ /* 0x000fe40004704270 */
[----:B------:R-:W-:-:S04]  /*0350*/  ISETP.GE.U32.AND P2, PT, R11, UR4, PT ;  /* 0x000000040b007c0c */ /* 0x000fc8000bf46070 */
[----:B------:R-:W-:-:S05]  /*0360*/  ISETP.GT.AND P2, PT, R11, -0x1, !P2 ;  /* 0xffffffff0b00780c */ /* 0x000fca0005744270 */
[----:B------:R-:W1:Y:S01]  /*0370*/  @P3 LDC.64 R20, c[0x0][0x380] ;  /* 0x0000e000ff143b82 */ /* 0x000e620000000a00 */
[----:B------:R-:W-:-:S07]  /*0380*/  ISETP.GE.U32.AND P1, PT, R23, UR4, PT ;  /* 0x0000000417007c0c */ /* 0x000fce000bf26070 */
[----:B------:R-:W5:Y:S01]  /*0390*/  @P0 LDC.64 R16, c[0x0][0x380] ;  /* 0x0000e000ff100b82 */ /* 0x000f620000000a00 */
[----:B------:R-:W-:-:S07]  /*03a0*/  ISETP.GE.U32.AND P5, PT, R24, UR4, PT ;  /* 0x0000000418007c0c */ /* 0x000fce000bfa6070 */
[----:B0-----:R-:W0:Y:S01]  /*03b0*/  @P2 LDC.64 R14, c[0x0][0x380] ;  /* 0x0000e000ff0e2b82 */ /* 0x001e220000000a00 */
[----:B------:R-:W-:Y:S02]  /*03c0*/  ISETP.GT.AND P1, PT, R23, -0x1, !P1 ;  /* 0xffffffff1700780c */ /* 0x000fe40004f24270 */
[----:B------:R-:W-:Y:S02]  /*03d0*/  ISETP.GT.AND P5, PT, R24, -0x1, !P5 ;  /* 0xffffffff1800780c */ /* 0x000fe40006fa4270 */
[----:B------:R-:W-:Y:S01]  /*03e0*/  ISETP.GE.U32.AND P6, PT, R10, UR4, PT ;  /* 0x000000040a007c0c */ /* 0x000fe2000bfc6070 */
[----:B-1----:R-:W-:-:S03]  /*03f0*/  @P3 IMAD.WIDE.U32 R20, R18, 0x4, R20 ;  /* 0x0000000412143825 */ /* 0x002fc600078e0014 */
[----:B------:R-:W-:-:S05]  /*0400*/  ISETP.GT.AND P6, PT, R10, -0x1, !P6 ;  /* 0xffffffff0a00780c */ /* 0x000fca00077c4270 */
[----:B------:R-:W1:Y:S01]  /*0410*/  @P1 LDC.64 R28, c[0x0][0x380] ;  /* 0x0000e000ff1c1b82 */ /* 0x000e620000000a00 */
[----:B------:R-:W4:Y:S01]  /*0420*/  @P3 LDG.E R20, desc[UR8][R20.64] ;  /* 0x0000000814143981 */ /* 0x000f22000c1e1900 */
[----:B-----5:R-:W-:-:S03]  /*0430*/  @P0 IMAD.WIDE.U32 R16, R25, 0x4, R16 ;  /* 0x0000000419100825 */ /* 0x020fc600078e0010 */
[----:B------:R-:W4:Y:S01]  /*0440*/  LDG.E R25, desc[UR8][R12.64+-0x8] ;  /* 0xfffff8080c197981 */ /* 0x000f22000c1e1900 */
[----:B0-----:R-:W-:-:S03]  /*0450*/  @P2 IMAD.WIDE.U32 R14, R11, 0x4, R14 ;  /* 0x000000040b0e2825 */ /* 0x001fc600078e000e */
[----:B------:R-:W3:Y:S04]  /*0460*/  @P0 LDG.E R11, desc[UR8][R16.64] ;  /* 0x00000008100b0981 */ /* 0x000ee8000c1e1900 */
[----:B------:R0:W5:Y:S02]  /*0470*/  @P2 LDG.E R21, desc[UR8][R14.64] ;  /* 0x000000080e152981 */ /* 0x000164000c1e1900 */
[----:B0-----:R-:W0:Y:S01]  /*0480*/  @P6 LDC.64 R14, c[0x0][0x380] ;  /* 0x0000e000ff0e6b82 */ /* 0x001e220000000a00 */
[----:B-1----:R-:W-:-:S05]  /*0490*/  @P1 IMAD.WIDE.U32 R28, R23, 0x4, R28 ;  /* 0x00000004171c1825 */ /* 0x002fca00078e001c */
[----:B------:R-:W5:Y:S01]  /*04a0*/  @P1 LDG.E R23, desc[UR8][R28.64] ;  /* 0x000000081c171981 */ /* 0x000f62000c1e1900 */
[----:B0-----:R-:W-:-:S03]  /*04b0*/  @P6 IMAD.WIDE.U32 R14, R10, 0x4, R14 ;  /* 0x000000040a0e6825 */ /* 0x001fc600078e000e */
[----:B------:R-:W5:Y:S04]  /*04c0*/  LDG.E R10, desc[UR8][R12.64+0xc] ;  /* 0x00000c080c0a7981 */ /* 0x000f68000c1e1900 */
[----:B------:R-:W5:Y:S01]  /*04d0*/  @P6 LDG.E R15, desc[UR8][R14.64] ;  /* 0x000000080e0f6981 */ /* 0x000f62000c1e1900 */
[----:B--2---:R-:W-:Y:S01]  /*04e0*/  @!P4 FMUL R0, R19, R0 ;  /* 0x000000001300c220 */ /* 0x004fe20000400000 */
[C---:B------:R-:W-:Y:S01]  /*04f0*/  ISETP.GE.U32.AND P4, PT, R27.reuse, UR4, PT ;  /* 0x000000041b007c0c */ /* 0x040fe2000bf86070 */
[----:B------:R-:W0:Y:S03]  /*0500*/  @P5 LDC.64 R18, c[0x0][0x380] ;  /* 0x0000e000ff125b82 */ /* 0x000e260000000a00 */
[----:B------:R-:W-:-:S13]  /*0510*/  ISETP.GT.AND P4, PT, R27, -0x1, !P4 ;  /* 0xffffffff1b00780c */ /* 0x000fda0006784270 */
[----:B------:R-:W1:Y:S01]  /*0520*/  @P4 LDC.64 R16, c[0x0][0x380] ;  /* 0x0000e000ff104b82 */ /* 0x000e620000000a00 */
[----:B0-----:R-:W-:Y:S02]  /*0530*/  @P5 IMAD.WIDE.U32 R18, R24, 0x4, R18 ;  /* 0x0000000418125825 */ /* 0x001fe400078e0012 */
[----:B------:R-:W2:Y:S04]  /*0540*/  LDG.E R24, desc[UR8][R12.64+-0x4] ;  /* 0xfffffc080c187981 */ /* 0x000ea8000c1e1900 */
[----:B------:R-:W2:Y:S01]  /*0550*/  @P5 LDG.E R18, desc[UR8][R18.64] ;  /* 0x0000000812125981 */ /* 0x000ea2000c1e1900 */
[----:B-1----:R-:W-:-:S03]  /*0560*/  @P4 IMAD.WIDE.U32 R16, R27, 0x4, R16 ;  /* 0x000000041b104825 */ /* 0x002fc600078e0010 */
[----:B------:R-:W2:Y:S04]  /*0570*/  LDG.E R27, desc[UR8][R12.64+0x4] ;  /* 0x000004080c1b7981 */ /* 0x000ea8000c1e1900 */
[----:B------:R-:W2:Y:S04]  /*0580*/  @P4 LDG.E R16, desc[UR8][R16.64] ;  /* 0x0000000810104981 */ /* 0x000ea8000c1e1900 */
[----:B------:R0:W2:Y:S01]  /*0590*/  LDG.E R17, desc[UR8][R12.64+0x8] ;  /* 0x000008080c117981 */ /* 0x0000a2000c1e1900 */
[----:B------:R-:W-:Y:S01]  /*05a0*/  FADD R9, R0, R9 ;  /* 0x0000000900097221 */ /* 0x000fe20000000000 */
[----:B---3--:R-:W-:Y:S01]  /*05b0*/  @P0 FMUL R22, R22, R11 ;  /* 0x0000000b16160220 */ /* 0x008fe20000400000 */
[----:B----4-:R-:W-:-:S03]  /*05c0*/  @P3 FMUL R25, R25, R20 ;  /* 0x0000001419193220 */ /* 0x010fc60000400000 */
[----:B------:R-:W-:Y:S01]  /*05d0*/  FADD R22, R9, R22 ;  /* 0x0000001609167221 */ /* 0x000fe20000000000 */
[----:B------:R-:W-:-:S03]  /*05e0*/  IADD3 R8, PT, PT, R8, 0x8, RZ ;  /* 0x0000000808087810 */ /* 0x000fc60007ffe0ff */
[----:B------:R-:W-:Y:S01]  /*05f0*/  FADD R25, R22, R25 ;  /* 0x0000001916197221 */ /* 0x000fe20000000000 */
[----:B------:R-:W-:Y:S01]  /*0600*/  ISETP.NE.AND P0, PT, R8, RZ, PT ;  /* 0x000000ff0800720c */ /* 0x000fe20003f05270 */
[----:B-----5:R-:W-:Y:S01]  /*0610*/  @P1 FMUL R26, R26, R23 ;  /* 0x000000171a1a1220 */ /* 0x020fe20000400000 */
[----:B0-----:R-:W-:Y:S01]  /*0620*/  IADD3 R12, P1, PT, R12, 0x20, RZ ;  /* 0x000000200c0c7810 */ /* 0x001fe20007f3e0ff */
[----:B------:R-:W-:Y:S01]  /*0630*/  VIADD R3, R3, 0x8 ;  /* 0x0000000803037836 */ /* 0x000fe20000000000 */
[----:B------:R-:W-:Y:S02]  /*0640*/  IADD3 R7, PT, PT, R7, 0x8, RZ ;  /* 0x0000000807077810 */ /* 0x000fe40007ffe0ff */
[----:B------:R-:W-:Y:S01]  /*0650*/  IADD3.X R13, PT, PT, RZ, R13, RZ, P1, !PT ;  /* 0x0000000dff0d7210 */ /* 0x000fe20000ffe4ff */
[----:B------:R-:W-:Y:S01]  /*0660*/  @P6 FMUL R10, R10, R15 ;  /* 0x0000000f0a0a6220 */ /* 0x000fe20000400000 */
[----:B--2---:R-:W-:-:S04]  /*0670*/  @P2 FMUL R24, R24, R21 ;  /* 0x0000001518182220 */ /* 0x004fc80000400000 */
[----:B------:R-:W-:-:S04]  /*0680*/  FADD R25, R25, R24 ;  /* 0x0000001819197221 */ /* 0x000fc80000000000 */
[----:B------:R-:W-:Y:S01]  /*0690*/  FADD R26, R25, R26 ;  /* 0x0000001a191a7221 */ /* 0x000fe20000000000 */
[----:B------:R-:W-:-:S04]  /*06a0*/  @P5 FMUL R27, R27, R18 ;  /* 0x000000121b1b5220 */ /* 0x000fc80000400000 */
[----:B------:R-:W-:Y:S01]  /*06b0*/  FADD R26, R26, R27 ;  /* 0x0000001b1a1a7221 */ /* 0x000fe20000000000 */
[----:B------:R-:W-:-:S04]  /*06c0*/  @P4 FMUL R17, R17, R16 ;  /* 0x0000001011114220 */ /* 0x000fc80000400000 */
[----:B------:R-:W-:-:S04]  /*06d0*/  FADD R9, R26, R17 ;  /* 0x000000111a097221 */ /* 0x000fc80000000000 */
[----:B------:R-:W-:Y:S01]  /*06e0*/  FADD R9, R9, R10 ;  /* 0x0000000a09097221 */ /* 0x000fe20000000000 */
[----:B------:R-:W-:Y:S06]  /*06f0*/  @P0 BRA `(.L_x_2) ;  /* 0xfffffff800c40947 */ /* 0x000fec000383ffff */
[----:B------:R-:W-:-:S07]  /*0700*/  IADD3 R3, PT, PT, R3, -0x3, RZ ;  /* 0xfffffffd03037810 */ /* 0x000fce0007ffe0ff */
.L_x_1:
[----:B------:R-:W-:-:S13]  /*0710*/  ISETP.NE.AND P0, PT, R6, RZ, PT ;  /* 0x000000ff0600720c */ /* 0x000fda0003f05270 */
[----:B------:R-:W-:Y:S05]  /*0720*/  @!P0 BRA `(.L_x_0) ;  /* 0x0000000400c88947 */ /* 0x000fea0003800000 */
[----:B------:R-:W-:Y:S02]  /*0730*/  ISETP.GE.U32.AND P0, PT, R6, 0x4, PT ;  /* 0x000000040600780c */ /* 0x000fe40003f06070 */
[----:B------:R-:W-:-:S04]  /*0740*/  LOP3.LUT R0, R5, 0x3, RZ, 0xc0, !PT ;  /* 0x0000000305007812 */ /* 0x000fc800078ec0ff */
[----:B------:R-:W-:-:S07]  /*0750*/  ISETP.NE.AND P4, PT, R0, RZ, PT ;  /* 0x000000ff0000720c */ /* 0x000fce0003f85270 */
[----:B------:R-:W-:Y:S06]  /*0760*/  @!P0 BRA `(.L_x_3) ;  /* 0x0000000000e88947 */ /* 0x000fec0003800000 */
[----:B------:R-:W-:Y:S01]  /*0770*/  IMAD.IADD R19, R2, 0x1, R3 ;  /* 0x0000000102137824 */ /* 0x000fe200078e0203 */
[----:B------:R-:W0:Y:S01]  /*0780*/  LDCU UR5, c[0x0][0x39c] ;  /* 0x00007380ff0577ac */ /* 0x000e220008000800 */
[----:B------:R-:W1:Y:S01]  /*0790*/  LDC.64 R6, c[0x0][0x380] ;  /* 0x0000e000ff067b82 */ /* 0x000e620000000a00 */
[----:B------:R-:W-:Y:S01]  /*07a0*/  IADD3 R8, PT, PT, R3, R4, RZ ;  /* 0x0000000403087210 */ /* 0x000fe20007ffe0ff */
[C---:B------:R-:W-:Y:S01]  /*07b0*/  VIADD R14, R19.reuse, 0x2 ;  /* 0x00000002130e7836 */ /* 0x040fe20000000000 */
[C---:B------:R-:W-:Y:S02]  /*07c0*/  ISETP.GE.U32.AND P0, PT, R19.reuse, UR4, PT ;  /* 0x0000000413007c0c */ /* 0x040fe4000bf06070 */
[C---:B------:R-:W-:Y:S02]  /*07d0*/  IADD3 R15, PT, PT, R19.reuse, 0x1, RZ ;  /* 0x00000001130f7810 */ /* 0x040fe40007ffe0ff */
[----:B------:R-:W-:Y:S02]  /*07e0*/  ISETP.GT.AND P0, PT, R19, -0x1, !P0 ;  /* 0xffffffff1300780c */ /* 0x000fe40004704270 */
[----:B------:R-:W-:-:S02]  /*07f0*/  ISETP.GE.U32.AND P1, PT, R15, UR4, PT ;  /* 0x000000040f007c0c */ /* 0x000fc4000bf26070 */
[C---:B------:R-:W-:Y:S02]  /*0800*/  ISETP.GE.U32.AND P2, PT, R14.reuse, UR4, PT ;  /* 0x000000040e007c0c */ /* 0x040fe4000bf46070 */
[----:B------:R-:W-:Y:S02]  /*0810*/  ISETP.GT.AND P1, PT, R15, -0x1, !P1 ;  /* 0xffffffff0f00780c */ /* 0x000fe40004f24270 */
[----:B------:R-:W-:Y:S02]  /*0820*/  IADD3 R25, PT, PT, R19, 0x3, RZ ;  /* 0x0000000313197810 */ /* 0x000fe40007ffe0ff */
[----:B0-----:R-:W-:Y:S02]  /*0830*/  IADD3 R11, PT, PT, R3, UR5, RZ ;  /* 0x00000005030b7c10 */ /* 0x001fe4000fffe0ff */
[----:B------:R-:W-:Y:S01]  /*0840*/  ISETP.GT.AND P2, PT, R14, -0x1, !P2 ;  /* 0xffffffff0e00780c */ /* 0x000fe20005744270 */
[----:B------:R-:W0:Y:S01]  /*0850*/  @!P0 LDC.64 R20, c[0x0][0x388] ;  /* 0x0000e200ff148b82 */ /* 0x000e220000000a00 */
[----:B------:R-:W-:Y:S01]  /*0860*/  ISETP.GE.U32.AND P3, PT, R25, UR4, PT ;  /* 0x0000000419007c0c */ /* 0x000fe2000bf66070 */
[----:B------:R-:W-:-:S02]  /*0870*/  VIADD R24, R3, 0x1 ;  /* 0x0000000103187836 */ /* 0x000fc40000000000 */
[----:B-1----:R-:W-:Y:S01]  /*0880*/  @P0 IMAD.WIDE.U32 R6, R19, 0x4, R6 ;  /* 0x0000000413060825 */ /* 0x002fe200078e0006 */
[----:B------:R-:W-:-:S03]  /*0890*/  ISETP.GT.AND P3, PT, R25, -0x1, !P3 ;  /* 0xffffffff1900780c */ /* 0x000fc60005f64270 */
[----:B------:R-:W1:Y:S02]  /*08a0*/  @P1 LDC.64 R26, c[0x0][0x380] ;  /* 0x0000e000ff1a1b82 */ /* 0x000e640000000a00 */
[----:B------:R-:W2:Y:S06]  /*08b0*/  @P0 LDG.E R6, desc[UR8][R6.64] ;  /* 0x0000000806060981 */ /* 0x000eac000c1e1900 */
[----:B------:R-:W3:Y:S01]  /*08c0*/  @P2 LDC.64 R16, c[0x0][0x380] ;  /* 0x0000e000ff102b82 */ /* 0x000ee20000000a00 */
[----:B0-----:R-:W-:-:S07]  /*08d0*/  @!P0 IMAD.WIDE.U32 R28, R11, 0x4, R20 ;  /* 0x000000040b1c8825 */ /* 0x001fce00078e0014 */
[----:B------:R-:W0:Y:S01]  /*08e0*/  @P3 LDC.64 R12, c[0x0][0x380] ;  /* 0x0000e000ff0c3b82 */ /* 0x000e220000000a00 */
[----:B------:R4:W5:Y:S07]  /*08f0*/  @!P0 LDG.E R22, desc[UR8][R28.64] ;  /* 0x000000081c168981 */ /* 0x00096e000c1e1900 */
[----:B------:R-:W0:Y:S01]  /*0900*/  LDC.64 R20, c[0x0][0x388] ;  /* 0x0000e200ff147b82 */ /* 0x000e220000000a00 */
[----:B-1----:R-:W-:Y:S01]  /*0910*/  @P1 IMAD.WIDE.U32 R26, R15, 0x4, R26 ;  /* 0x000000040f1a1825 */ /* 0x002fe200078e001a */
[----:B------:R-:W-:-:S02]  /*0920*/  IADD3 R15, PT, PT, R4, R24, RZ ;  /* 0x00000018040f7210 */ /* 0x000fc40007ffe0ff */
[----:B----4-:R-:W-:Y:S01]  /*0930*/  IADD3 R29, PT, PT, R3, 0x2, RZ ;  /* 0x00000002031d7810 */ /* 0x010fe20007ffe0ff */
[----:B---3--:R-:W-:Y:S02]  /*0940*/  @P2 IMAD.WIDE.U32 R16, R14, 0x4, R16 ;  /* 0x000000040e102825 */ /* 0x008fe400078e0010 */
[----:B------:R-:W3:Y:S02]  /*0950*/  @P1 LDG.E R27, desc[UR8][R26.64] ;  /* 0x000000081a1b1981 */ /* 0x000ee4000c1e1900 */
[----:B------:R-:W-:Y:S02]  /*0960*/  IMAD.IADD R29, R4, 0x1, R29 ;  /* 0x00000001041d7824 */ /* 0x000fe400078e021d */
[----:B------:R-:W4:Y:S01]  /*0970*/  @P2 LDG.E R16, desc[UR8][R16.64] ;  /* 0x0000000810102981 */ /* 0x000f22000c1e1900 */
[----:B0-----:R-:W-:-:S04]  /*0980*/  @P0 IMAD.WIDE.U32 R10, R11, 0x4, R20 ;  /* 0x000000040b0a0825 */ /* 0x001fc800078e0014 */
[C-C-:B------:R-:W-:Y:S01]  /*0990*/  @!P1 IMAD.WIDE.U32 R18, R8.reuse, 0x4, R20.reuse ;  /* 0x0000000408129825 */ /* 0x140fe200078e0014 */
[----:B------:R0:W2:Y:S04]  /*09a0*/  @P0 LDG.E R23, desc[UR8][R10.64] ;  /* 0x000000080a170981 */ /* 0x0000a8000c1e1900 */
[----:B------:R1:W4:Y:S01]  /*09b0*/  @!P1 LDG.E R7, desc[UR8][R18.64] ;  /* 0x0000000812079981 */ /* 0x000322000c1e1900 */
[----:B0-----:R-:W-:-:S04]  /*09c0*/  @P1 IMAD.WIDE.U32 R10, R8, 0x4, R20 ;  /* 0x00000004080a1825 */ /* 0x001fc800078e0014 */
[C-C-:B-1----:R-:W-:Y:S01]  /*09d0*/  @!P2 IMAD.WIDE.U32 R18, R15.reuse, 0x4, R20.reuse ;  /* 0x000000040f12a825 */ /* 0x142fe200078e0014 */
[----:B------:R0:W3:Y:S03]  /*09e0*/  @P1 LDG.E R8, desc[UR8][R10.64] ;  /* 0x000000080a081981 */ /* 0x0000e6000c1e1900 */
[----:B------:R-:W-:Y:S01]  /*09f0*/  @P2 IMAD.WIDE.U32 R14, R15, 0x4, R20 ;  /* 0x000000040f0e2825 */ /* 0x000fe200078e0014 */
[----:B------:R-:W4:Y:S03]  /*0a00*/  @!P2 LDG.E R24, desc[UR8][R18.64] ;  /* 0x000000081218a981 */ /* 0x000f26000c1e1900 */
[----:B------:R-:W-:Y:S02]  /*0a10*/  @P3 IMAD.WIDE.U32 R12, R25, 0x4, R12 ;  /* 0x00000004190c3825 */ /* 0x000fe400078e000c */
[----:B------:R-:W4:Y:S02]  /*0a20*/  @P2 LDG.E R15, desc[UR8][R14.64] ;  /* 0x000000080e0f2981 */ /* 0x000f24000c1e1900 */
[----:B0-----:R-:W-:-:S02]  /*0a30*/  @!P3 IMAD.WIDE.U32 R10, R29, 0x4, R20 ;  /* 0x000000041d0ab825 */ /* 0x001fc400078e0014 */
[----:B------:R-:W4:Y:S02]  /*0a40*/  @P3 LDG.E R12, desc[UR8][R12.64] ;  /* 0x000000080c0c3981 */ /* 0x000f24000c1e1900 */
[----:B------:R-:W-:Y:S02]  /*0a50*/  @P3 IMAD.WIDE.U32 R20, R29, 0x4, R20 ;  /* 0x000000041d143825 */ /* 0x000fe400078e0014 */
[----:B------:R-:W4:Y:S04]  /*0a60*/  @!P3 LDG.E R25, desc[UR8][R10.64] ;  /* 0x000000080a19b981 */ /* 0x000f28000c1e1900 */
[----:B------:R-:W4:Y:S01]  /*0a70*/  @P3 LDG.E R21, desc[UR8][R20.64] ;  /* 0x0000000814153981 */ /* 0x000f22000c1e1900 */
[----:B------:R-:W-:Y:S01]  /*0a80*/  IADD3 R3, PT, PT, R3, 0x4, RZ ;  /* 0x0000000403037810 */ /* 0x000fe20007ffe0ff */
[----:B--2---:R-:W-:-:S04]  /*0a90*/  @P0 FMUL R22, R23, R6 ;  /* 0x0000000617160220 */ /* 0x004fc80000400000 */
[----:B-----5:R-:W-:Y:S01]  /*0aa0*/  FADD R22, R9, R22 ;  /* 0x0000001609167221 */ /* 0x020fe20000000000 */
[----:B---3--:R-:W-:-:S04]  /*0ab0*/  @P1 FMUL R7, R8, R27 ;  /* 0x0000001b08071220 */ /* 0x008fc80000400000 */
[----:B----4-:R-:W-:Y:S01]  /*0ac0*/  FADD R7, R22, R7 ;  /* 0x0000000716077221 */ /* 0x010fe20000000000 */
[----:B------:R-:W-:-:S04]  /*0ad0*/  @P2 FMUL R24, R15, R16 ;  /* 0x000000100f182220 */ /* 0x000fc80000400000 */
[----:B------:R-:W-:Y:S01]  /*0ae0*/  FADD R24, R7, R24 ;  /* 0x0000001807187221 */ /* 0x000fe20000000000 */
[----:B------:R-:W-:-:S04]  /*0af0*/  @P3 FMUL R25, R21, R12 ;  /* 0x0000000c15193220 */ /* 0x000fc80000400000 */
[----:B------:R-:W-:-:S07]  /*0b00*/  FADD R9, R24, R25 ;  /* 0x0000001918097221 */ /* 0x000fce0000000000 */
.L_x_3:
[----:B------:R-:W-:Y:S05]  /*0b10*/  @!P4 BRA `(.L_x_0) ;  /* 0x0000000000ccc947 */ /* 0x000fea0003800000 */
[----:B------:R-:W-:Y:S02]  /*0b20*/  ISETP.NE.AND P0, PT, R0, 0x1, PT ;  /* 0x000000010000780c */ /* 0x000fe40003f05270 */
[----:B------:R-:W-:-:S04]  /*0b30*/  LOP3.LUT R5, R5, 0x1, RZ, 0xc0, !PT ;  /* 0x0000000105057812 */ /* 0x000fc800078ec0ff */
[----:B------:R-:W-:-:S07]  /*0b40*/  ISETP.NE.U32.AND P2, PT, R5, 0x1, PT ;  /* 0x000000010500780c */ /* 0x000fce0003f45070 */
[----:B------:R-:W-:Y:S06]  /*0b50*/  @!P0 BRA `(.L_x_4) ;  /* 0x0000000000788947 */ /* 0x000fec0003800000 */
[----:B------:R-:W-:Y:S01]  /*0b60*/  IADD3 R5, PT, PT, R2, R3, RZ ;  /* 0x0000000302057210 */ /* 0x000fe20007ffe0ff */
[----:B------:R-:W0:Y:S01]  /*0b70*/  LDCU UR5, c[0x0][0x39c] ;  /* 0x00007380ff0577ac */ /* 0x000e220008000800 */
[----:B------:R-:W1:Y:S01]  /*0b80*/  LDC.64 R12, c[0x0][0x380] ;  /* 0x0000e000ff0c7b82 */ /* 0x000e620000000a00 */
[----:B------:R-:W-:Y:S02]  /*0b90*/  IADD3 R21, PT, PT, R3, R4, RZ ;  /* 0x0000000403157210 */ /* 0x000fe40007ffe0ff */
[C---:B------:R-:W-:Y:S01]  /*0ba0*/  ISETP.GE.U32.AND P0, PT, R5.reuse, UR4, PT ;  /* 0x0000000405007c0c */ /* 0x040fe2000bf06070 */
[----:B------:R-:W-:-:S03]  /*0bb0*/  VIADD R19, R5, 0x1 ;  /* 0x0000000105137836 */ /* 0x000fc60000000000 */
[----:B------:R-:W-:Y:S02]  /*0bc0*/  ISETP.GT.AND P0, PT, R5, -0x1, !P0 ;  /* 0xffffffff0500780c */ /* 0x000fe40004704270 */
[----:B------:R-:W-:-:S04]  /*0bd0*/  ISETP.GE.U32.AND P1, PT, R19, UR4, PT ;  /* 0x0000000413007c0c */ /* 0x000fc8000bf26070 */
[----:B------:R-:W-:Y:S02]  /*0be0*/  ISETP.GT.AND P1, PT, R19, -0x1, !P1 ;  /* 0xffffffff1300780c */ /* 0x000fe40004f24270 */
[----:B0-----:R-:W-:-:S05]  /*0bf0*/  IADD3 R17, PT, PT, R3, UR5, RZ ;  /* 0x0000000503117c10 */ /* 0x001fca000fffe0ff */
[----:B------:R-:W0:Y:S08]  /*0c00*/  @!P0 LDC.64 R10, c[0x0][0x388] ;  /* 0x0000e200ff0a8b82 */ /* 0x000e300000000a00 */
[----:B------:R-:W2:Y:S01]  /*0c10*/  @P1 LDC.64 R6, c[0x0][0x380] ;  /* 0x0000e000ff061b82 */ /* 0x000ea20000000a00 */
[----:B0-----:R-:W-:-:S07]  /*0c20*/  @!P0 IMAD.WIDE.U32 R14, R17, 0x4, R10 ;  /* 0x00000004110e8825 */ /* 0x001fce00078e000a */
[----:B------:R-:W0:Y:S01]  /*0c30*/  LDC.64 R10, c[0x0][0x388] ;  /* 0x0000e200ff0a7b82 */ /* 0x000e220000000a00 */
[----:B-1----:R-:W-:Y:S01]  /*0c40*/  @P0 IMAD.WIDE.U32 R12, R5, 0x4, R12 ;  /* 0x00000004050c0825 */ /* 0x002fe200078e000c */
[----:B------:R-:W3:Y:S03]  /*0c50*/  @!P0 LDG.E R14, desc[UR8][R14.64] ;  /* 0x000000080e0e8981 */ /* 0x000ee6000c1e1900 */
[----:B--2---:R-:W-:Y:S02]  /*0c60*/  @P1 IMAD.WIDE.U32 R6, R19, 0x4, R6 ;  /* 0x0000000413061825 */ /* 0x004fe400078e0006 */
[----:B------:R-:W2:Y:S04]  /*0c70*/  @P0 LDG.E R12, desc[UR8][R12.64] ;  /* 0x000000080c0c0981 */ /* 0x000ea8000c1e1900 */
[----:B------:R-:W4:Y:S01]  /*0c80*/  @P1 LDG.E R6, desc[UR8][R6.64] ;  /* 0x0000000806061981 */ /* 0x000f22000c1e1900 */
[----:B0-----:R-:W-:-:S04]  /*0c90*/  @P0 IMAD.WIDE.U32 R16, R17, 0x4, R10 ;  /* 0x0000000411100825 */ /* 0x001fc800078e000a */
[C-C-:B------:R-:W-:Y:S02]  /*0ca0*/  @!P1 IMAD.WIDE.U32 R4, R21.reuse, 0x4, R10.reuse ;  /* 0x0000000415049825 */ /* 0x140fe400078e000a */
[----:B------:R-:W2:Y:S02]  /*0cb0*/  @P0 LDG.E R17, desc[UR8][R16.64] ;  /* 0x0000000810110981 */ /* 0x000ea4000c1e1900 */
[----:B------:R-:W-:Y:S02]  /*0cc0*/  @P1 IMAD.WIDE.U32 R10, R21, 0x4, R10 ;  /* 0x00000004150a1825 */ /* 0x000fe400078e000a */
[----:B------:R-:W5:Y:S04]  /*0cd0*/  @!P1 LDG.E R0, desc[UR8][R4.64] ;  /* 0x0000000804009981 */ /* 0x000f68000c1e1900 */
[----:B------:R-:W4:Y:S01]  /*0ce0*/  @P1 LDG.E R11, desc[UR8][R10.64] ;  /* 0x000000080a0b1981 */ /* 0x000f22000c1e1900 */
[----:B------:R-:W-:-:S02]  /*0cf0*/  VIADD R3, R3, 0x2 ;  /* 0x0000000203037836 */ /* 0x000fc40000000000 */
[----:B--2---:R-:W-:-:S04]  /*0d00*/  @P0 FMUL R14, R17, R12 ;  /* 0x0000000c110e0220 */ /* 0x004fc80000400000 */
[----:B---3--:R-:W-:Y:S01]  /*0d10*/  FADD R9, R9, R14 ;  /* 0x0000000e09097221 */ /* 0x008fe20000000000 */
[----:B----4-:R-:W-:-:S04]  /*0d20*/  @P1 FMUL R0, R11, R6 ;  /* 0x000000060b001220 */ /* 0x010fc80000400000 */
[----:B-----5:R-:W-:-:S07]  /*0d30*/  FADD R9, R9, R0 ;  /* 0x0000000009097221 */ /* 0x020fce0000000000 */
.L_x_4:
[----:B------:R-:W-:Y:S05]  /*0d40*/  @P2 BRA `(.L_x_0) ;  /* 0x0000000000402947 */ /* 0x000fea0003800000 */
[----:B------:R-:W-:Y:S01]  /*0d50*/  IADD3 R13, PT, PT, R2, R3, RZ ;  /* 0x00000003020d7210 */ /* 0x000fe20007ffe0ff */
[----:B------:R-:W0:Y:S01]  /*0d60*/  LDC.64 R6, c[0x0][0x380] ;  /* 0x0000e000ff067b82 */ /* 0x000e220000000a00 */
[----:B------:R-:W1:Y:S02]  /*0d70*/  LDCU UR5, c[0x0][0x39c] ;  /* 0x00007380ff0577ac */ /* 0x000e640008000800 */
[----:B------:R-:W-:-:S04]  /*0d80*/  ISETP.GE.U32.AND P0, PT, R13, UR4, PT ;  /* 0x000000040d007c0c */ /* 0x000fc8000bf06070 */
[----:B------:R-:W-:Y:S01]  /*0d90*/  ISETP.GT.AND P0, PT, R13, -0x1, !P0 ;  /* 0xffffffff0d00780c */ /* 0x000fe20004704270 */
[----:B------:R-:W2:Y:S01]  /*0da0*/  LDC.64 R10, c[0x0][0x388] ;  /* 0x0000e200ff0a7b82 */ /* 0x000ea20000000a00 */
[----:B-1----:R-:W-:-:S11]  /*0db0*/  IADD3 R3, PT, PT, R3, UR5, RZ ;  /* 0x0000000503037c10 */ /* 0x002fd6000fffe0ff */
[----:B------:R-:W1:Y:S01]  /*0dc0*/  @!P0 LDC.64 R4, c[0x0][0x388] ;  /* 0x0000e200ff048b82 */ /* 0x000e620000000a00 */
[----:B0-----:R-:W-:-:S06]  /*0dd0*/  @P0 IMAD.WIDE.U32 R6, R13, 0x4, R6 ;  /* 0x000000040d060825 */ /* 0x001fcc00078e0006 */
[----:B------:R-:W3:Y:S01]  /*0de0*/  @P0 LDG.E R6, desc[UR8][R6.64] ;  /* 0x0000000806060981 */ /* 0x000ee2000c1e1900 */
[----:B--2---:R-:W-:-:S06]  /*0df0*/  @P0 IMAD.WIDE.U32 R10, R3, 0x4, R10 ;  /* 0x00000004030a0825 */ /* 0x004fcc00078e000a */
[----:B------:R-:W3:Y:S01]  /*0e00*/  @P0 LDG.E R11, desc[UR8][R10.64] ;  /* 0x000000080a0b0981 */ /* 0x000ee2000c1e1900 */
[----:B-1----:R-:W-:-:S05]  /*0e10*/  @!P0 IMAD.WIDE.U32 R4, R3, 0x4, R4 ;  /* 0x0000000403048825 */ /* 0x002fca00078e0004 */
[----:B------:R-:W2:Y:S01]  /*0e20*/  @!P0 LDG.E R0, desc[UR8][R4.64] ;  /* 0x0000000804008981 */ /* 0x000ea2000c1e1900 */
[----:B---3--:R-:W-:-:S04]  /*0e30*/  @P0 FMUL R0, R11, R6 ;  /* 0x000000060b000220 */ /* 0x008fc80000400000 */
[----:B--2---:R-:W-:-:S07]  /*0e40*/  FADD R9, R9, R0 ;  /* 0x0000000009097221 */ /* 0x004fce0000000000 */
.L_x_0:
[----:B------:R-:W0:Y:S02]  /*0e50*/  LDC.64 R4, c[0x0][0x390] ;  /* 0x0000e400ff047b82 */ /* 0x000e240000000a00 */
[----:B0-----:R-:W-:-:S05]  /*0e60*/  IMAD.WIDE R2, R2, 0x4, R4 ;  /* 0x0000000402027825 */ /* 0x001fca00078e0204 */
[----:B------:R-:W-:Y:S01]  /*0e70*/  STG.E desc[UR8][R2.64], R9 ;  /* 0x0000000902007986 */ /* 0x000fe2000c101908 */
[----:B------:R-:W-:Y:S05]  /*0e80*/  EXIT ;  /* 0x000000000000794d */ /* 0x000fea0003800000 */
.L_x_5:
[----:B------:R-:W-:-:S00]  /*0e90*/  BRA `(.L_x_5) ;  /* 0xfffffffc00fc7947 */ /* 0x000fc0000383ffff */
[----:B------:R-:W-:-:S00]  /*0ea0*/  NOP ;  /* 0x0000000000007918 */ /* 0x000fc00000000000 */
        /* <DEDUP_REMOVED lines=13> */
.L_x_22:


//--------------------- .text._Z14stencil_kernelPKfS0_Pfjj --------------------------
	.section	.text._Z14stencil_kernelPKfS0_Pfjj,"ax",@progbits
	.align	128
        .global         _Z14stencil_kernelPKfS0_Pfjj
        .type           _Z14stencil_kernelPKfS0_Pfjj,@function
        .size           _Z14stencil_kernelPKfS0_Pfjj,(.L_x_23 - _Z14stencil_kernelPKfS0_Pfjj)
        .other          _Z14stencil_kernelPKfS0_Pfjj,@"STO_CUDA_ENTRY STV_DEFAULT"
_Z14stencil_kernelPKfS0_Pfjj:
.text._Z14stencil_kernelPKfS0_Pfjj:
[----:B------:R-:W-:Y:S01]  /*0000*/  LDC R1, c[0x0][0x37c] ;  /* 0x0000df00ff017b82 */ /* 0x000fe20000000800 */
[----:B------:R-:W0:Y:S07]  /*0010*/  S2R R6, SR_TID.X ;  /* 0x0000000000067919 */ /* 0x000e2e0000002100 */
[----:B------:R-:W1:Y:S08]  /*0020*/  S2UR UR4, SR_CTAID.X ;  /* 0x00000000000479c3 */ /* 0x000e700000002500 */
[----:B------:R-:W1:Y:S08]  /*0030*/  LDC R10, c[0x0][0x360] ;  /* 0x0000d800ff0a7b82 */ /* 0x000e700000000800 */
[----:B------:R-:W2:Y:S01]  /*0040*/  LDC R7, c[0x0][0x398] ;  /* 0x0000e600ff077b82 */ /* 0x000ea20000000800 */
[----:B-1----:R-:W-:-:S04]  /*0050*/  IMAD R9, R10, UR4, RZ ;  /* 0x000000040a097c24 */ /* 0x002fc8000f8e02ff */
[----:B0-----:R-:W-:-:S05]  /*0060*/  IMAD.IADD R0, R9, 0x1, R6 ;  /* 0x0000000109007824 */ /* 0x001fca00078e0206 */
[----:B--2---:R-:W-:-:S13]  /*0070*/  ISETP.GE.U32.AND P0, PT, R0, R7, PT ;  /* 0x000000070000720c */ /* 0x004fda0003f06070 */
[----:B------:R-:W-:Y:S05]  /*0080*/  @P0 EXIT ;  /* 0x000000000000094d */ /* 0x000fea0003800000 */
[----:B------:R-:W0:Y:S01]  /*0090*/  LDC.64 R4, c[0x0][0x380] ;  /* 0x0000e000ff047b82 */ /* 0x000e220000000a00 */
[----:B------:R-:W1:Y:S07]  /*00a0*/  LDCU.64 UR8, c[0x0][0x358] ;  /* 0x00006b00ff0877ac */ /* 0x000e6e0008000a00 */
[----:B------:R-:W2:Y:S08]  /*00b0*/  S2UR UR10, SR_CgaCtaId ;  /* 0x00000000000a79c3 */ /* 0x000eb00000008800 */
[----:B------:R-:W3:Y:S01]  /*00c0*/  LDC R3, c[0x0][0x39c] ;  /* 0x0000e700ff037b82 */ /* 0x000ee20000000800 */
[----:B0-----:R-:W-:-:S06]  /*00d0*/  IMAD.WIDE R12, R0, 0x4, R4 ;  /* 0x00000004000c7825 */ /* 0x001fcc00078e0204 */
[----:B-1----:R-:W4:Y:S01]  /*00e0*/  LDG.E R13, desc[UR8][R12.64] ;  /* 0x000000080c0d7981 */ /* 0x002f22000c1e1900 */
[----:B------:R-:W-:Y:S01]  /*00f0*/  UMOV UR6, 0x400 ;  /* 0x0000040000067882 */ /* 0x000fe20000000000 */
[----:B------:R-:W-:Y:S01]  /*0100*/  BSSY.RECONVERGENT B0, `(.L_x_6) ;  /* 0x0000011000007945 */ /* 0x000fe20003800200 */
[----:B--2---:R-:W-:Y:S01]  /*0110*/  ULEA UR7, UR10, UR6, 0x18 ;  /* 0x000000060a077291 */ /* 0x004fe2000f8ec0ff */
[C---:B---3--:R-:W-:Y:S01]  /*0120*/  IMAD.IADD R8, R6.reuse, 0x1, R3 ;  /* 0x0000000106087824 */ /* 0x048fe200078e0203 */
[----:B------:R-:W-:-:S04]  /*0130*/  ISETP.GE.U32.AND P0, PT, R6, R3, PT ;  /* 0x000000030600720c */ /* 0x000fc80003f06070 */
[----:B------:R-:W-:-:S05]  /*0140*/  LEA R2, R8, UR7, 0x2 ;  /* 0x0000000708027c11 */ /* 0x000fca000f8e10ff */
[----:B----4-:R0:W-:Y:S04]  /*0150*/  STS [R2], R13 ;  /* 0x0000000d02007388 */ /* 0x0101e80000000800 */
[----:B------:R-:W-:Y:S05]  /*0160*/  @P0 BRA `(.L_x_7) ;  /* 0x0000000000280947 */ /* 0x000fea0003800000 */
[----:B------:R-:W-:Y:S01]  /*0170*/  ISETP.GE.AND P0, PT, R0, R3, PT ;  /* 0x000000030000720c */ /* 0x000fe20003f06270 */
[----:B------:R-:W-:Y:S01]  /*0180*/  BSSY.RECONVERGENT B1, `(.L_x_8) ;  /* 0x0000007000017945 */ /* 0x000fe20003800200 */
[----:B------:R-:W-:Y:S01]  /*0190*/  LEA R11, R6, UR7, 0x2 ;  /* 0x00000007060b7c11 */ /* 0x000fe2000f8e10ff */
[----:B------:R-:W-:-:S10]  /*01a0*/  IMAD.MOV.U32 R12, RZ, RZ, 0x3f800000 ;  /* 0x3f800000ff0c7424 */ /* 0x000fd400078e00ff */
[----:B------:R-:W-:Y:S05]  /*01b0*/  @!P0 BRA `(.L_x_9) ;  /* 0x00000000000c8947 */ /* 0x000fea0003800000 */
[----:B0-----:R-:W-:-:S05]  /*01c0*/  IADD3 R13, PT, PT, R0, -R3, RZ ;  /* 0x80000003000d7210 */ /* 0x001fca0007ffe0ff */
[----:B------:R-:W-:-:S06]  /*01d0*/  IMAD.WIDE.U32 R12, R13, 0x4, R4 ;  /* 0x000000040d0c7825 */ /* 0x000fcc00078e0004 */
[----:B------:R1:W5:Y:S02]  /*01e0*/  LDG.E R12, desc[UR8][R12.64] ;  /* 0x000000080c0c7981 */ /* 0x000364000c1e1900 */
.L_x_9:
[----:B------:R-:W-:Y:S05]  /*01f0*/  BSYNC.RECONVERGENT B1 ;  /* 0x0000000000017941 */ /* 0x000fea0003800200 */
.L_x_8:
[----:B-----5:R2:W-:Y:S02]  /*0200*/  STS [R11], R12 ;  /* 0x0000000c0b007388 */ /* 0x0205e40000000800 */
.L_x_7:
[----:B------:R-:W-:Y:S05]  /*0210*/  BSYNC.RECONVERGENT B0 ;  /* 0x0000000000007941 */ /* 0x000fea0003800200 */
.L_x_6:
[----:B--2---:R-:W2:Y:S01]  /*0220*/  I2F.U32.RP R11, R10 ;  /* 0x0000000a000b7306 */ /* 0x004ea20000209000 */
[----:B------:R-:W-:Y:S01]  /*0230*/  ISETP.NE.U32.AND P1, PT, R10, RZ, PT ;  /* 0x000000ff0a00720c */ /* 0x000fe20003f25070 */
[----:B------:R-:W-:Y:S06]  /*0240*/  BSSY.RECONVERGENT B0, `(.L_x_10) ;  /* 0x000001f000007945 */ /* 0x000fec0003800200 */
[----:B--2---:R-:W2:Y:S02]  /*0250*/  MUFU.RCP R11, R11 ;  /* 0x0000000b000b7308 */ /* 0x004ea40000001000 */
[----:B--2---:R-:W-:-:S06]  /*0260*/  VIADD R12, R11, 0xffffffe ;  /* 0x0ffffffe0b0c7836 */ /* 0x004fcc0000000000 */
[----:B01----:R0:W1:Y:S02]  /*0270*/  F2I.FTZ.U32.TRUNC.NTZ R13, R12 ;  /* 0x0000000c000d7305 */ /* 0x003064000021f000 */
[----:B0-----:R-:W-:Y:S02]  /*0280*/  IMAD.MOV.U32 R12, RZ, RZ, RZ ;  /* 0x000000ffff0c7224 */ /* 0x001fe400078e00ff */
[----:B-1----:R-:W-:-:S04]  /*0290*/  IMAD.MOV R15, RZ, RZ, -R13 ;  /* 0x000000ffff0f7224 */ /* 0x002fc800078e0a0d */
[----:B------:R-:W-:-:S04]  /*02a0*/  IMAD R15, R15, R10, RZ ;  /* 0x0000000a0f0f7224 */ /* 0x000fc800078e02ff */
[----:B------:R-:W-:-:S06]  /*02b0*/  IMAD.HI.U32 R14, R13, R15, R12 ;  /* 0x0000000f0d0e7227 */ /* 0x000fcc00078e000c */
[----:B------:R-:W-:-:S05]  /*02c0*/  IMAD.HI.U32 R14, R14, R7, RZ ;  /* 0x000000070e0e7227 */ /* 0x000fca00078e00ff */
[----:B------:R-:W-:-:S05]  /*02d0*/  IADD3 R14, PT, PT, -R14, RZ, RZ ;  /* 0x000000ff0e0e7210 */ /* 0x000fca0007ffe1ff */
[----:B------:R-:W-:-:S05]  /*02e0*/  IMAD R13, R10, R14, R7 ;  /* 0x0000000e0a0d7224 */ /* 0x000fca00078e0207 */
[----:B------:R-:W-:-:S13]  /*02f0*/  ISETP.GE.U32.AND P0, PT, R13, R10, PT ;  /* 0x0000000a0d00720c */ /* 0x000fda0003f06070 */
[----:B------:R-:W-:-:S05]  /*0300*/  @P0 IMAD.IADD R13, R13, 0x1, -R10 ;  /* 0x000000010d0d0824 */ /* 0x000fca00078e0a0a */
[----:B------:R-:W-:-:S13]  /*0310*/  ISETP.GE.U32.AND P0, PT, R13, R10, PT ;  /* 0x0000000a0d00720c */ /* 0x000fda0003f06070 */
[----:B------:R-:W-:Y:S01]  /*0320*/  @P0 IMAD.IADD R13, R13, 0x1, -R10 ;  /* 0x000000010d0d0824 */ /* 0x000fe200078e0a0a */
[----:B------:R-:W-:-:S04]  /*0330*/  @!P1 LOP3.LUT R13, RZ, R10, RZ, 0x33, !PT ;  /* 0x0000000aff0d9212 */ /* 0x000fc800078e33ff */
[----:B------:R-:W-:-:S04]  /*0340*/  ISETP.NE.AND P0, PT, R13, RZ, PT ;  /* 0x000000ff0d00720c */ /* 0x000fc80003f05270 */
[----:B------:R-:W-:-:S05]  /*0350*/  SEL R10, R10, R13, !P0 ;  /* 0x0000000d0a0a7207 */ /* 0x000fca0004000000 */
[----:B------:R-:W-:-:S05]  /*0360*/  IMAD.IADD R11, R10, 0x1, -R3 ;  /* 0x000000010a0b7824 */ /* 0x000fca00078e0a03 */
[----:B------:R-:W-:-:S13]  /*0370*/  ISETP.GE.U32.AND P0, PT, R6, R11, PT ;  /* 0x0000000b0600720c */ /* 0x000fda0003f06070 */
[----:B------:R-:W-:Y:S05]  /*0380*/  @!P0 BRA `(.L_x_11) ;  /* 0x0000000000288947 */ /* 0x000fea0003800000 */
[----:B------:R-:W-:Y:S01]  /*0390*/  IADD3 R8, PT, PT, R9, R8, RZ ;  /* 0x0000000809087210 */ /* 0x000fe20007ffe0ff */
[----:B------:R-:W-:Y:S01]  /*03a0*/  BSSY.RECONVERGENT B1, `(.L_x_12) ;  /* 0x0000007000017945 */ /* 0x000fe20003800200 */
[----:B------:R-:W-:Y:S02]  /*03b0*/  IMAD R10, R3, 0x4, R2 ;  /* 0x00000004030a7824 */ /* 0x000fe400078e0202 */
[----:B------:R-:W-:Y:S01]  /*03c0*/  ISETP.GE.U32.AND P0, PT, R8, R7, PT ;  /* 0x000000070800720c */ /* 0x000fe20003f06070 */
[----:B------:R-:W-:-:S12]  /*03d0*/  IMAD.MOV.U32 R7, RZ, RZ, 0x3f800000 ;  /* 0x3f800000ff077424 */ /* 0x000fd800078e00ff */
[----:B------:R-:W-:Y:S05]  /*03e0*/  @P0 BRA `(.L_x_13) ;  /* 0x0000000000080947 */ /* 0x000fea0003800000 */
[----:B------:R-:W-:-:S05]  /*03f0*/  IMAD.WIDE.U32 R4, R8, 0x4, R4 ;  /* 0x0000000408047825 */ /* 0x000fca00078e0004 */
[----:B------:R0:W5:Y:S02]  /*0400*/  LDG.E R7, desc[UR8][R4.64] ;  /* 0x0000000804077981 */ /* 0x000164000c1e1900 */
.L_x_13:
[----:B------:R-:W-:Y:S05]  /*0410*/  BSYNC.RECONVERGENT B1 ;  /* 0x0000000000017941 */ /* 0x000fea0003800200 */
.L_x_12:
[----:B-----5:R1:W-:Y:S02]  /*0420*/  STS [R10], R7 ;  /* 0x000000070a007388 */ /* 0x0203e40000000800 */
.L_x_11:
[----:B------:R-:W-:Y:S05]  /*0430*/  BSYNC.RECONVERGENT B0 ;  /* 0x0000000000007941 */ /* 0x000fea0003800200 */
.L_x_10:
[----:B-1----:R-:W-:Y:S01]  /*0440*/  IMAD.SHL.U32 R7, R3, 0x2, RZ ;  /* 0x0000000203077824 */ /* 0x002fe200078e00ff */
[----:B------:R-:W-:Y:S04]  /*0450*/  BSSY.RECONVERGENT B0, `(.L_x_14) ;  /* 0x000000a000007945 */ /* 0x000fe80003800200 */
[----:B------:R-:W-:-:S13]  /*0460*/  ISETP.GT.U32.AND P0, PT, R6, R7, PT ;  /* 0x000000070600720c */ /* 0x000fda0003f04070 */
[----:B------:R-:W-:Y:S05]  /*0470*/  @P0 BRA `(.L_x_15) ;  /* 0x00000000001c0947 */ /* 0x000fea0003800000 */
[----:B0-----:R-:W0:Y:S02]  /*0480*/  LDC.64 R4, c[0x0][0x388] ;  /* 0x0000e200ff047b82 */ /* 0x001e240000000a00 */
[----:B0-----:R-:W-:-:S06]  /*0490*/  IMAD.WIDE.U32 R4, R6, 0x4, R4 ;  /* 0x0000000406047825 */ /* 0x001fcc00078e0004 */
[----:B------:R-:W2:Y:S01]  /*04a0*/  LDG.E R4, desc[UR8][R4.64] ;  /* 0x0000000804047981 */ /* 0x000ea2000c1e1900 */
[----:B------:R-:W-:-:S04]  /*04b0*/  UIADD3 UR4, UPT, UPT, UR6, 0x2000, URZ ;  /* 0x0000200006047890 */ /* 0x000fc8000fffe0ff */
[----:B------:R-:W-:-:S06]  /*04c0*/  ULEA UR4, UR10, UR4, 0x18 ;  /* 0x000000040a047291 */ /* 0x000fcc000f8ec0ff */
[----:B------:R-:W-:-:S05]  /*04d0*/  LEA R9, R6, UR4, 0x2 ;  /* 0x0000000406097c11 */ /* 0x000fca000f8e10ff */
[----:B--2---:R1:W-:Y:S02]  /*04e0*/  STS [R9], R4 ;  /* 0x0000000409007388 */ /* 0x0043e40000000800 */
.L_x_15:
[----:B------:R-:W-:Y:S05]  /*04f0*/  BSYNC.RECONVERGENT B0 ;  /* 0x0000000000007941 */ /* 0x000fea0003800200 */
.L_x_14:
[C---:B------:R-:W-:Y:S01]  /*0500*/  IADD3 R12, PT, PT, -R3.reuse, RZ, RZ ;  /* 0x000000ff030c7210 */ /* 0x040fe20007ffe1ff */
[----:B------:R-:W-:Y:S01]  /*0510*/  BAR.SYNC.DEFER_BLOCKING 0x0 ;  /* 0x0000000000007b1d */ /* 0x000fe20000010000 */
[----:B0-----:R-:W-:Y:S02]  /*0520*/  IMAD.MOV.U32 R5, RZ, RZ, RZ ;  /* 0x000000ffff057224 */ /* 0x001fe400078e00ff */
[----:B------:R-:W-:-:S13]  /*0530*/  ISETP.GE.AND P0, PT, R3, R12, PT ;  /* 0x0000000c0300720c */ /* 0x000fda0003f06270 */
[----:B------:R-:W-:Y:S05]  /*0540*/  @!P0 BRA `(.L_x_16) ;  /* 0x0000000800308947 */ /* 0x000fea0003800000 */
[C---:B------:R-:W-:Y:S01]  /*0550*/  ISETP.GE.U32.AND P2, PT, R7.reuse, 0x7, PT ;  /* 0x000000070700780c */ /* 0x040fe20003f46070 */
[----:B------:R-:W-:Y:S01]  /*0560*/  UIADD3 UR4, UPT, UPT, UR6, 0x2000, URZ ;  /* 0x0000200006047890 */ /* 0x000fe2000fffe0ff */
[----:B-1----:R-:W-:Y:S01]  /*0570*/  LOP3.LUT R4, R7, 0x6, RZ, 0xc0, !PT ;  /* 0x0000000607047812 */ /* 0x002fe200078ec0ff */
[----:B------:R-:W-:Y:S01]  /*0580*/  IMAD.MOV.U32 R8, RZ, RZ, RZ ;  /* 0x000000ffff087224 */ /* 0x000fe200078e00ff */
[----:B------:R-:W-:Y:S01]  /*0590*/  LOP3.LUT R5, R3, 0x1, RZ, 0xc0, !PT ;  /* 0x0000000103057812 */ /* 0x000fe200078ec0ff */
[----:B------:R-:W-:Y:S01]  /*05a0*/  ULEA UR5, UR10, UR4, 0x18 ;  /* 0x000000040a057291 */ /* 0x000fe2000f8ec0ff */
[----:B------:R-:W-:Y:S02]  /*05b0*/  ISETP.GE.U32.AND P0, PT, R4, 0x3, PT ;  /* 0x000000030400780c */ /* 0x000fe40003f06070 */
[----:B------:R-:W-:-:S05]  /*05c0*/  ISETP.NE.U32.AND P1, PT, R5, 0x1, PT ;  /* 0x000000010500780c */ /* 0x000fca0003f25070 */
[----:B------:R-:W-:Y:S08]  /*05d0*/  @!P2 BRA `(.L_x_17) ;  /* 0x000000040004a947 */ /* 0x000ff00003800000 */
[----:B------:R-:W-:Y:S01]  /*05e0*/  VIADD R7, R7, 0x1 ;  /* 0x0000000107077836 */ /* 0x000fe20000000000 */
[----:B------:R-:W-:Y:S01]  /*05f0*/  UIADD3 UR4, UPT, UPT, UR6, 0x2000, URZ ;  /* 0x0000200006047890 */ /* 0x000fe2000fffe0ff */
[----:B------:R-:W-:Y:S01]  /*0600*/  LEA R6, R6, UR7, 0x2 ;  /* 0x0000000706067c11 */ /* 0x000fe2000f8e10ff */
[----:B------:R-:W-:Y:S02]  /*0610*/  HFMA2 R8, -RZ, RZ, 0, 0 ;  /* 0x00000000ff087431 */ /* 0x000fe400000001ff */
[----:B------:R-:W-:Y:S01]  /*0620*/  LOP3.LUT R7, R7, 0xfffffff8, RZ, 0xc0, !PT ;  /* 0xfffffff807077812 */ /* 0x000fe200078ec0ff */
[----:B------:R-:W-:Y:S01]  /*0630*/  ULEA UR4, UR10, UR4, 0x18 ;  /* 0x000000040a047291 */ /* 0x000fe2000f8ec0ff */
[----:B------:R-:W-:-:S03]  /*0640*/  VIADD R13, R6, 0x10 ;  /* 0x00000010060d7836 */ /* 0x000fc60000000000 */
[----:B------:R-:W-:Y:S01]  /*0650*/  IMAD.MOV R14, RZ, RZ, -R7 ;  /* 0x000000ffff0e7224 */ /* 0x000fe200078e0a07 */
[----:B------:R-:W-:-:S12]  /*0660*/  UIADD3 UR4, UPT, UPT, UR4, 0x10, URZ ;  /* 0x0000001004047890 */ /* 0x000fd8000fffe0ff */
.L_x_18:
[----:B0-----:R-:W0:Y:S01]  /*0670*/  LDS.128 R4, [UR4+-0x10] ;  /* 0xfffff004ff047984 */ /* 0x001e220008000c00 */
[----:B-1----:R-:W-:Y:S01]  /*0680*/  F2F.F64.F32 R8, R8 ;  /* 0x0000000800087310 */ /* 0x002fe20000201800 */
[----:B------:R-:W-:Y:S01]  /*0690*/  IADD3 R14, PT, PT, R14, 0x8, RZ ;  /* 0x000000080e0e7810 */ /* 0x000fe20007ffe0ff */
[----:B------:R-:W-:Y:S01]  /*06a0*/  VIADD R12, R12, 0x8 ;  /* 0x000000080c0c7836 */ /* 0x000fe20000000000 */
[----:B------:R-:W1:Y:S02]  /*06b0*/  LDS R15, [R13+-0x10] ;  /* 0xfffff0000d0f7984 */ /* 0x000e640000000800 */
[----:B------:R-:W-:Y:S02]  /*06c0*/  ISETP.NE.AND P2, PT, R14, RZ, PT ;  /* 0x000000ff0e00720c */ /* 0x000fe40003f45270 */
[----:B------:R-:W-:Y:S04]  /*06d0*/  LDS R23, [R13+-0xc] ;  /* 0xfffff4000d177984 */ /* 0x000fe80000000800 */
[----:B------:R-:W-:Y:S04]  /*06e0*/  LDS R25, [R13+-0x8] ;  /* 0xfffff8000d197984 */ /* 0x000fe80000000800 */
[----:B------:R-:W2:Y:S04]  /*06f0*/  LDS R26, [R13+-0x4] ;  /* 0xfffffc000d1a7984 */ /* 0x000ea80000000800 */
[----:B------:R-:W-:Y:S01]  /*0700*/  LDS R27, [R13+0x8] ;  /* 0x000008000d1b7984 */ /* 0x000fe20000000800 */
[----:B0-----:R-:W-:Y:S08]  /*0710*/  F2F.F64.F32 R16, R4 ;  /* 0x0000000400107310 */ /* 0x001ff00000201800 */
[----:B-1----:R-:W0:Y:S08]  /*0720*/  F2F.F64.F32 R10, R15 ;  /* 0x0000000f000a7310 */ /* 0x002e300000201800 */
[----:B------:R-:W-:Y:S01]  /*0730*/  F2F.F64.F32 R18, R5 ;  /* 0x0000000500127310 */ /* 0x000fe20000201800 */
[----:B0-----:R-:W-:-:S07]  /*0740*/  DFMA R10, R10, R16, R8 ;  /* 0x000000100a0a722b */ /* 0x001fce0000000008 */
[----:B--2---:R-:W-:Y:S08]  /*0750*/  F2F.F64.F32 R4, R26 ;  /* 0x0000001a00047310 */ /* 0x004ff00000201800 */
[----:B------:R-:W0:Y:S08]  /*0760*/  F2F.F32.F64 R22, R10 ;  /* 0x0000000a00167310 */ /* 0x000e300000301000 */
[----:B------:R1:W-:Y:S08]  /*0770*/  F2F.F64.F32 R16, R23 ;  /* 0x0000001700107310 */ /* 0x0003f00000201800 */
[----:B0-----:R-:W0:Y:S01]  /*0780*/  F2F.F64.F32 R20, R22 ;  /* 0x0000001600147310 */ /* 0x001e220000201800 */
[----:B-1----:R-:W-:Y:S07]  /*0790*/  LDS R23, [R13] ;  /* 0x000000000d177984 */ /* 0x002fee0000000800 */
[----:B------:R1:W-:Y:S01]  /*07a0*/  F2F.F64.F32 R8, R25 ;  /* 0x0000001900087310 */ /* 0x0003e20000201800 */
[----:B0-----:R-:W-:Y:S01]  /*07b0*/  DFMA R16, R16, R18, R20 ;  /* 0x000000121010722b */ /* 0x001fe20000000014 */
[----:B-1----:R-:W0:Y:S06]  /*07c0*/  LDS R25, [R13+0x4] ;  /* 0x000004000d197984 */ /* 0x002e2c0000000800 */
[----:B------:R-:W-:Y:S08]  /*07d0*/  F2F.F64.F32 R18, R6 ;  /* 0x0000000600127310 */ /* 0x000ff00000201800 */
[----:B------:R-:W1:Y:S08]  /*07e0*/  F2F.F32.F64 R24, R16 ;  /* 0x0000001000187310 */ /* 0x000e700000301000 */
[----:B-1----:R-:W1:Y:S02]  /*07f0*/  F2F.F64.F32 R20, R24 ;  /* 0x0000001800147310 */ /* 0x002e640000201800 */
[----:B-1----:R-:W-:Y:S01]  /*0800*/  DFMA R18, R8, R18, R20 ;  /* 0x000000120812722b */ /* 0x002fe20000000014 */
[----:B------:R-:W1:Y:S05]  /*0810*/  LDS.128 R8, [UR4] ;  /* 0x00000004ff087984 */ /* 0x000e6a0008000c00 */
[----:B------:R-:W-:Y:S01]  /*0820*/  F2F.F64.F32 R20, R7 ;  /* 0x0000000700147310 */ /* 0x000fe20000201800 */
[----:B------:R-:W-:-:S07]  /*0830*/  UIADD3 UR4, UPT, UPT, UR4, 0x20, URZ ;  /* 0x0000002004047890 */ /* 0x000fce000fffe0ff */
[----:B------:R-:W2:Y:S08]  /*0840*/  F2F.F32.F64 R15, R18 ;  /* 0x00000012000f7310 */ /* 0x000eb00000301000 */
[----:B0-----:R-:W-:Y:S08]  /*0850*/  F2F.F64.F32 R6, R25 ;  /* 0x0000001900067310 */ /* 0x001ff00000201800 */
[----:B--2---:R0:W2:Y:S02]  /*0860*/  F2F.F64.F32 R16, R15 ;  /* 0x0000000f00107310 */ /* 0x0040a40000201800 */
[----:B0-----:R0:W3:Y:S01]  /*0870*/  LDS R15, [R13+0xc] ;  /* 0x00000c000d0f7984 */ /* 0x0010e20000000800 */
[----:B--2---:R-:W-:Y:S01]  /*0880*/  DFMA R4, R4, R20, R16 ;  /* 0x000000140404722b */ /* 0x004fe20000000010 */
[----:B0-----:R-:W-:-:S04]  /*0890*/  VIADD R13, R13, 0x20 ;  /* 0x000000200d0d7836 */ /* 0x001fc80000000000 */
[----:B-1----:R-:W-:Y:S08]  /*08a0*/  F2F.F64.F32 R20, R8 ;  /* 0x0000000800147310 */ /* 0x002ff00000201800 */
[----:B------:R-:W0:Y:S08]  /*08b0*/  F2F.F32.F64 R22, R4 ;  /* 0x0000000400167310 */ /* 0x000e300000301000 */
[----:B------:R-:W-:Y:S08]  /*08c0*/  F2F.F64.F32 R16, R23 ;  /* 0x0000001700107310 */ /* 0x000ff00000201800 */
[----:B0-----:R-:W0:Y:S08]  /*08d0*/  F2F.F64.F32 R18, R22 ;  /* 0x0000001600127310 */ /* 0x001e300000201800 */
[----:B------:R-:W-:Y:S01]  /*08e0*/  F2F.F64.F32 R4, R27 ;  /* 0x0000001b00047310 */ /* 0x000fe20000201800 */
[----:B0-----:R-:W-:-:S07]  /*08f0*/  DFMA R16, R16, R20, R18 ;  /* 0x000000141010722b */ /* 0x001fce0000000012 */
[----:B------:R-:W-:Y:S08]  /*0900*/  F2F.F64.F32 R18, R9 ;  /* 0x0000000900127310 */ /* 0x000ff00000201800 */
[----:B------:R-:W0:Y:S08]  /*0910*/  F2F.F32.F64 R24, R16 ;  /* 0x0000001000187310 */ /* 0x000e300000301000 */
[----:B------:R-:W-:Y:S08]  /*0920*/  F2F.F64.F32 R16, R11 ;  /* 0x0000000b00107310 */ /* 0x000ff00000201800 */
[----:B0-----:R-:W0:Y:S08]  /*0930*/  F2F.F64.F32 R20, R24 ;  /* 0x0000001800147310 */ /* 0x001e300000201800 */
[----:B---3--:R-:W-:Y:S01]  /*0940*/  F2F.F64.F32 R8, R15 ;  /* 0x0000000f00087310 */ /* 0x008fe20000201800 */
[----:B0-----:R-:W-:-:S07]  /*0950*/  DFMA R6, R6, R18, R20 ;  /* 0x000000120606722b */ /* 0x001fce0000000014 */
[----:B------:R-:W-:Y:S08]  /*0960*/  F2F.F64.F32 R18, R10 ;  /* 0x0000000a00127310 */ /* 0x000ff00000201800 */
[----:B------:R-:W0:Y:S08]  /*0970*/  F2F.F32.F64 R6, R6 ;  /* 0x0000000600067310 */ /* 0x000e300000301000 */
[----:B0-----:R-:W0:Y:S02]  /*0980*/  F2F.F64.F32 R20, R6 ;  /* 0x0000000600147310 */ /* 0x001e240000201800 */
[----:B0-----:R-:W-:-:S10]  /*0990*/  DFMA R4, R4, R18, R20 ;  /* 0x000000120404722b */ /* 0x001fd40000000014 */
[----:B------:R-:W0:Y:S08]  /*09a0*/  F2F.F32.F64 R4, R4 ;  /* 0x0000000400047310 */ /* 0x000e300000301000 */
[----:B0-----:R-:W0:Y:S02]  /*09b0*/  F2F.F64.F32 R18, R4 ;  /* 0x0000000400127310 */ /* 0x001e240000201800 */
[----:B0-----:R-:W-:-:S10]  /*09c0*/  DFMA R8, R8, R16, R18 ;  /* 0x000000100808722b */ /* 0x001fd40000000012 */
[----:B------:R0:W1:Y:S01]  /*09d0*/  F2F.F32.F64 R8, R8 ;  /* 0x0000000800087310 */ /* 0x0000620000301000 */
[----:B------:R-:W-:Y:S05]  /*09e0*/  @P2 BRA `(.L_x_18) ;  /* 0xfffffffc00202947 */ /* 0x000fea000383ffff */
.L_x_17:
[----:B------:R-:W-:Y:S05]  /*09f0*/  @!P0 BRA `(.L_x_19) ;  /* 0x0000000000888947 */ /* 0x000fea0003800000 */
[----:B------:R-:W-:Y:S01]  /*0a00*/  UIADD3 UR4, UPT, UPT, UR6, 0x2000, URZ ;  /* 0x0000200006047890 */ /* 0x000fe2000fffe0ff */
[C---:B------:R-:W-:Y:S01]  /*0a10*/  IMAD.IADD R5, R12.reuse, 0x1, R3 ;  /* 0x000000010c057824 */ /* 0x040fe200078e0203 */
[C---:B------:R-:W-:Y:S01]  /*0a20*/  LEA R4, R12.reuse, R2, 0x2 ;  /* 0x000000020c047211 */ /* 0x040fe200078e10ff */
[----:B01----:R-:W-:Y:S01]  /*0a30*/  F2F.F64.F32 R8, R8 ;  /* 0x0000000800087310 */ /* 0x003fe20000201800 */
[----:B------:R-:W-:Y:S01]  /*0a40*/  ULEA UR4, UR10, UR4, 0x18 ;  /* 0x000000040a047291 */ /* 0x000fe2000f8ec0ff */
[----:B------:R-:W-:Y:S02]  /*0a50*/  VIADD R12, R12, 0x4 ;  /* 0x000000040c0c7836 */ /* 0x000fe40000000000 */
[----:B------:R-:W0:Y:S03]  /*0a60*/  LDS R6, [R4] ;  /* 0x0000000004067984 */ /* 0x000e260000000800 */
[----:B------:R-:W-:Y:S01]  /*0a70*/  LEA R5, R5, UR4, 0x2 ;  /* 0x0000000405057c11 */ /* 0x000fe2000f8e10ff */
[----:B------:R-:W-:Y:S04]  /*0a80*/  LDS R19, [R4+0x4] ;  /* 0x0000040004137984 */ /* 0x000fe80000000800 */
[----:B------:R-:W1:Y:S04]  /*0a90*/  LDS R13, [R5] ;  /* 0x00000000050d7984 */ /* 0x000e680000000800 */
[----:B------:R-:W2:Y:S04]  /*0aa0*/  LDS R16, [R5+0x4] ;  /* 0x0000040005107984 */ /* 0x000ea80000000800 */
[----:B------:R-:W3:Y:S04]  /*0ab0*/  LDS R20, [R4+0x8] ;  /* 0x0000080004147984 */ /* 0x000ee80000000800 */
[----:B------:R-:W4:Y:S04]  /*0ac0*/  LDS R21, [R5+0x8] ;  /* 0x0000080005157984 */ /* 0x000f280000000800 */
[----:B------:R-:W5:Y:S01]  /*0ad0*/  LDS R4, [R4+0xc] ;  /* 0x00000c0004047984 */ /* 0x000f620000000800 */
[----:B0-----:R-:W-:Y:S08]  /*0ae0*/  F2F.F64.F32 R6, R6 ;  /* 0x0000000600067310 */ /* 0x001ff00000201800 */
[----:B-1----:R0:W1:Y:S08]  /*0af0*/  F2F.F64.F32 R10, R13 ;  /* 0x0000000d000a7310 */ /* 0x0020700000201800 */
[----:B------:R-:W-:Y:S01]  /*0b00*/  F2F.F64.F32 R14, R19 ;  /* 0x00000013000e7310 */ /* 0x000fe20000201800 */
[----:B0-----:R-:W0:Y:S01]  /*0b10*/  LDS R13, [R5+0xc] ;  /* 0x00000c00050d7984 */ /* 0x001e220000000800 */
[----:B-1----:R-:W-:-:S06]  /*0b20*/  DFMA R10, R6, R10, R8 ;  /* 0x0000000a060a722b */ /* 0x002fcc0000000008 */
[----:B--2---:R-:W-:Y:S08]  /*0b30*/  F2F.F64.F32 R16, R16 ;  /* 0x0000001000107310 */ /* 0x004ff00000201800 */
[----:B------:R-:W1:Y:S08]  /*0b40*/  F2F.F32.F64 R18, R10 ;  /* 0x0000000a00127310 */ /* 0x000e700000301000 */
[----:B---3--:R-:W-:Y:S08]  /*0b50*/  F2F.F64.F32 R6, R20 ;  /* 0x0000001400067310 */ /* 0x008ff00000201800 */
[----:B-1----:R-:W1:Y:S02]  /*0b60*/  F2F.F64.F32 R8, R18 ;  /* 0x0000001200087310 */ /* 0x002e640000201800 */
[----:B-1----:R-:W-:-:S06]  /*0b70*/  DFMA R8, R14, R16, R8 ;  /* 0x000000100e08722b */ /* 0x002fcc0000000008 */
[----:B----4-:R-:W-:Y:S08]  /*0b80*/  F2F.F64.F32 R14, R21 ;  /* 0x00000015000e7310 */ /* 0x010ff00000201800 */
[----:B------:R-:W1:Y:S08]  /*0b90*/  F2F.F32.F64 R9, R8 ;  /* 0x0000000800097310 */ /* 0x000e700000301000 */
[----:B-1----:R-:W1:Y:S02]  /*0ba0*/  F2F.F64.F32 R10, R9 ;  /* 0x00000009000a7310 */ /* 0x002e640000201800 */
[----:B-1----:R-:W-:-:S06]  /*0bb0*/  DFMA R6, R6, R14, R10 ;  /* 0x0000000e0606722b */ /* 0x002fcc000000000a */
[----:B-----5:R-:W-:Y:S08]  /*0bc0*/  F2F.F64.F32 R10, R4 ;  /* 0x00000004000a7310 */ /* 0x020ff00000201800 */
[----:B------:R-:W1:Y:S08]  /*0bd0*/  F2F.F32.F64 R6, R6 ;  /* 0x0000000600067310 */ /* 0x000e700000301000 */
[----:B0-----:R-:W-:Y:S08]  /*0be0*/  F2F.F64.F32 R14, R13 ;  /* 0x0000000d000e7310 */ /* 0x001ff00000201800 */
[----:B-1----:R-:W0:Y:S02]  /*0bf0*/  F2F.F64.F32 R16, R6 ;  /* 0x0000000600107310 */ /* 0x002e240000201800 */
[----:B0-----:R-:W-:-:S06]  /*0c00*/  DFMA R10, R10, R14, R16 ;  /* 0x0000000e0a0a722b */ /* 0x001fcc0000000010 */
[----:B------:R2:W3:Y:S05]  /*0c10*/  F2F.F32.F64 R8, R10 ;  /* 0x0000000a00087310 */ /* 0x0004ea0000301000 */
.L_x_19:
[----:B------:R-:W-:Y:S05]  /*0c20*/  @P1 BRA `(.L_x_20) ;  /* 0x0000000000501947 */ /* 0x000fea0003800000 */
[----:B------:R-:W-:Y:S01]  /*0c30*/  UIADD3 UR4, UPT, UPT, UR6, 0x2000, URZ ;  /* 0x0000200006047890 */ /* 0x000fe2000fffe0ff */
[C---:B------:R-:W-:Y:S01]  /*0c40*/  IMAD.IADD R4, R12.reuse, 0x1, R3 ;  /* 0x000000010c047824 */ /* 0x040fe200078e0203 */
[C---:B------:R-:W-:Y:S01]  /*0c50*/  LEA R13, R12.reuse, R2, 0x2 ;  /* 0x000000020c0d7211 */ /* 0x040fe200078e10ff */
[----:B01-3--:R-:W-:Y:S01]  /*0c60*/  F2F.F64.F32 R8, R8 ;  /* 0x0000000800087310 */ /* 0x00bfe20000201800 */
[----:B------:R-:W-:Y:S01]  /*0c70*/  ULEA UR4, UR10, UR4, 0x18 ;  /* 0x000000040a047291 */ /* 0x000fe2000f8ec0ff */
[----:B------:R-:W-:Y:S02]  /*0c80*/  VIADD R12, R12, 0x2 ;  /* 0x000000020c0c7836 */ /* 0x000fe40000000000 */
[----:B------:R-:W0:Y:S03]  /*0c90*/  LDS R16, [R13] ;  /* 0x000000000d107984 */ /* 0x000e260000000800 */
[----:B------:R-:W-:Y:S01]  /*0ca0*/  LEA R17, R4, UR4, 0x2 ;  /* 0x0000000404117c11 */ /* 0x000fe2000f8e10ff */
[----:B------:R-:W-:Y:S04]  /*0cb0*/  LDS R19, [R13+0x4] ;  /* 0x000004000d137984 */ /* 0x000fe80000000800 */
[----:B------:R-:W1:Y:S04]  /*0cc0*/  LDS R18, [R17] ;  /* 0x0000000011127984 */ /* 0x000e680000000800 */
[----:B--2---:R-:W2:Y:S01]  /*0cd0*/  LDS R10, [R17+0x4] ;  /* 0x00000400110a7984 */ /* 0x004ea20000000800 */
[----:B0-----:R-:W-:Y:S08]  /*0ce0*/  F2F.F64.F32 R4, R16 ;  /* 0x0000001000047310 */ /* 0x001ff00000201800 */
[----:B-1----:R-:W0:Y:S08]  /*0cf0*/  F2F.F64.F32 R6, R18 ;  /* 0x0000001200067310 */ /* 0x002e300000201800 */
[----:B--2---:R-:W-:Y:S01]  /*0d00*/  F2F.F64.F32 R10, R10 ;  /* 0x0000000a000a7310 */ /* 0x004fe20000201800 */
[----:B0-----:R-:W-:-:S07]  /*0d10*/  DFMA R4, R4, R6, R8 ;  /* 0x000000060404722b */ /* 0x001fce0000000008 */
[----:B------:R-:W-:Y:S08]  /*0d20*/  F2F.F64.F32 R6, R19 ;  /* 0x0000001300067310 */ /* 0x000ff00000201800 */
[----:B------:R-:W0:Y:S08]  /*0d30*/  F2F.F32.F64 R4, R4 ;  /* 0x0000000400047310 */ /* 0x000e300000301000 */
[----:B0-----:R-:W0:Y:S02]  /*0d40*/  F2F.F64.F32 R14, R4 ;  /* 0x00000004000e7310 */ /* 0x001e240000201800 */
[----:B0-----:R-:W-:-:S06]  /*0d50*/  DFMA R6, R6, R10, R14 ;  /* 0x0000000a0606722b */ /* 0x001fcc000000000e */
[----:B------:R4:W0:Y:S05]  /*0d60*/  F2F.F32.F64 R8, R6 ;  /* 0x0000000600087310 */ /* 0x00082a0000301000 */
.L_x_20:
[C---:B------:R-:W-:Y:S01]  /*0d70*/  IADD3 R3, PT, PT, R12.reuse, R3, RZ ;  /* 0x000000030c037210 */ /* 0x040fe20007ffe0ff */
[----:B------:R-:W-:Y:S01]  /*0d80*/  IMAD R12, R12, 0x4, R2 ;  /* 0x000000040c0c7824 */ /* 0x000fe200078e0202 */
[----:B01-3--:R-:W-:Y:S02]  /*0d90*/  F2F.F64.F32 R8, R8 ;  /* 0x0000000800087310 */ /* 0x00bfe40000201800 */
[----:B----4-:R-:W-:-:S03]  /*0da0*/  LEA R6, R3, UR5, 0x2 ;  /* 0x0000000503067c11 */ /* 0x010fc6000f8e10ff */
[----:B------:R-:W0:Y:S04]  /*0db0*/  LDS R12, [R12] ;  /* 0x000000000c0c7984 */ /* 0x000e280000000800 */
[----:B------:R-:W1:Y:S01]  /*0dc0*/  LDS R4, [R6] ;  /* 0x0000000006047984 */ /* 0x000e620000000800 */
[----:B0-----:R-:W-:Y:S08]  /*0dd0*/  F2F.F64.F32 R2, R12 ;  /* 0x0000000c00027310 */ /* 0x001ff00000201800 */
[----:B-1----:R-:W0:Y:S02]  /*0de0*/  F2F.F64.F32 R4, R4 ;  /* 0x0000000400047310 */ /* 0x002e240000201800 */
[----:B0-----:R-:W-:-:S06]  /*0df0*/  DFMA R2, R2, R4, R8 ;  /* 0x000000040202722b */ /* 0x001fcc0000000008 */
[----:B------:R0:W3:Y:S05]  /*0e00*/  F2F.F32.F64 R5, R2 ;  /* 0x0000000200057310 */ /* 0x0000ea0000301000 */
.L_x_16:
[----:B0-----:R-:W0:Y:S02]  /*0e10*/  LDC.64 R2, c[0x0][0x390] ;  /* 0x0000e400ff027b82 */ /* 0x001e240000000a00 */
[----:B0-----:R-:W-:-:S05]  /*0e20*/  IMAD.WIDE R2, R0, 0x4, R2 ;  /* 0x0000000400027825 */ /* 0x001fca00078e0202 */
[----:B---3--:R-:W-:Y:S01]  /*0e30*/  STG.E desc[UR8][R2.64], R5 ;  /* 0x0000000502007986 */ /* 0x008fe2000c101908 */
[----:B------:R-:W-:Y:S05]  /*0e40*/  EXIT ;  /* 0x000000000000794d */ /* 0x000fea0003800000 */
.L_x_21:
        /* <DEDUP_REMOVED lines=11> */
.L_x_23:


//--------------------- .nv.shared.reserved.0     --------------------------
	.section	.nv.shared.reserved.0,"aw",@nobits
	.weak		__nv_reservedSMEM_offset_0_alias
	.size		__nv_reservedSMEM_offset_0_alias, 0, 64
	.other		__nv_reservedSMEM_offset_0_alias,@"STO_CUDA_RESERVED_SHARED STV_DEFAULT"
__nv_reservedSMEM_offset_0_alias:
	.zero		0
	.zero		64


//--------------------- .nv.shared._Z14stencil_kernelPKfS0_Pfjj --------------------------
	.section	.nv.shared._Z14stencil_kernelPKfS0_Pfjj,"aw",@nobits
	.sectionflags	@""
	.align	4
.nv.shared._Z14stencil_kernelPKfS0_Pfjj:
	.zero		13312


//--------------------- .nv.constant0._Z19stencil_kernel_fullPKfS0_Pfjj --------------------------
	.section	.nv.constant0._Z19stencil_kernel_fullPKfS0_Pfjj,"a",@progbits
	.sectionflags	@""
	.align	4
.nv.constant0._Z19stencil_kernel_fullPKfS0_Pfjj:
	.zero		928


//--------------------- .nv.constant0._Z14stencil_kernelPKfS0_Pfjj --------------------------
	.section	.nv.constant0._Z14stencil_kernelPKfS0_Pfjj,"a",@progbits
	.sectionflags	@""
	.align	4
.nv.constant0._Z14stencil_kernelPKfS0_Pfjj:
	.zero		928


//--------------------- SYMBOLS --------------------------

	.type		.nv.reservedSmem.offset0,@object
	.size		.nv.reservedSmem.offset0,0x4
	.type		.nv.reservedSmem.cap,@object
	.size		.nv.reservedSmem.cap,0x4
